	.headerflags	@"EF_CUDA_TEXMODE_UNIFIED EF_CUDA_64BIT_ADDRESS EF_CUDA_ACCELERATORS EF_CUDA_SM90 EF_CUDA_VIRTUAL_SM(EF_CUDA_SM90)"
	.elftype	@"ET_EXEC"


//--------------------- .nv.info                  --------------------------
	.section	.nv.info,"",@"SHT_CUDA_INFO"
	.align	4


	//----- nvinfo : EIATTR_REGCOUNT
	.align		4
        /*0000*/ 	.byte	0x04, 0x2f
        /*0002*/ 	.short	(.L_1 - .L_0)
	.align		4
.L_0:
        /*0004*/ 	.word	index@(triton_mm)
        /*0008*/ 	.word	0x000000a8


	//----- nvinfo : EIATTR_MIN_STACK_SIZE
	.align		4
.L_1:
        /*000c*/ 	.byte	0x04, 0x12
        /*000e*/ 	.short	(.L_3 - .L_2)
	.align		4
.L_2:
        /*0010*/ 	.word	index@(triton_mm)
        /*0014*/ 	.word	0x00000000


	//----- nvinfo : EIATTR_FRAME_SIZE
	.align		4
.L_3:
        /*0018*/ 	.byte	0x04, 0x11
        /*001a*/ 	.short	(.L_5 - .L_4)
	.align		4
.L_4:
        /*001c*/ 	.word	index@(triton_mm)
        /*0020*/ 	.word	0x00000000


	//----- nvinfo : EIATTR_MIN_STACK_SIZE
	.align		4
.L_5:
        /*0024*/ 	.byte	0x04, 0x12
        /*0026*/ 	.short	(.L_7 - .L_6)
	.align		4
.L_6:
        /*0028*/ 	.word	index@(triton_mm)
        /*002c*/ 	.word	0x00000000
.L_7:


//--------------------- .nv.info.triton_mm        --------------------------
	.section	.nv.info.triton_mm,"",@"SHT_CUDA_INFO"
	.sectionflags	@""
	.align	4


	//----- nvinfo : EIATTR_CUDA_API_VERSION
	.align		4
        /*0000*/ 	.byte	0x04, 0x37
        /*0002*/ 	.short	(.L_9 - .L_8)
.L_8:
        /*0004*/ 	.word	0x0000007c


	//----- nvinfo : EIATTR_KPARAM_INFO
	.align		4
.L_9:
        /*0008*/ 	.byte	0x04, 0x17
        /*000a*/ 	.short	(.L_11 - .L_10)
.L_10:
        /*000c*/ 	.word	0x00000000
        /*0010*/ 	.short	0x0003
        /*0012*/ 	.short	0x0018
        /*0014*/ 	.byte	0x00, 0xf0, 0x11, 0x00


	//----- nvinfo : EIATTR_KPARAM_INFO
	.align		4
.L_11:
        /*0018*/ 	.byte	0x04, 0x17
        /*001a*/ 	.short	(.L_13 - .L_12)
.L_12:
        /*001c*/ 	.word	0x00000000
        /*0020*/ 	.short	0x0002
        /*0022*/ 	.short	0x0010
        /*0024*/ 	.byte	0x00, 0xf0, 0x21, 0x00


	//----- nvinfo : EIATTR_KPARAM_INFO
	.align		4
.L_13:
        /*0028*/ 	.byte	0x04, 0x17
        /*002a*/ 	.short	(.L_15 - .L_14)
.L_14:
        /*002c*/ 	.word	0x00000000
        /*0030*/ 	.short	0x0001
        /*0032*/ 	.short	0x0008
        /*0034*/ 	.byte	0x00, 0xf0, 0x21, 0x00


	//----- nvinfo : EIATTR_KPARAM_INFO
	.align		4
.L_15:
        /*0038*/ 	.byte	0x04, 0x17
        /*003a*/ 	.short	(.L_17 - .L_16)
.L_16:
        /*003c*/ 	.word	0x00000000
        /*0040*/ 	.short	0x0000
        /*0042*/ 	.short	0x0000
        /*0044*/ 	.byte	0x00, 0xf0, 0x21, 0x00


	//----- nvinfo : EIATTR_SPARSE_MMA_MASK
	.align		4
.L_17:
        /*0048*/ 	.byte	0x03, 0x50
        /*004a*/ 	.short	0x0000


	//----- nvinfo : EIATTR_MAXREG_COUNT
	.align		4
        /*004c*/ 	.byte	0x03, 0x1b
        /*004e*/ 	.short	0x00ff


	//----- nvinfo : EIATTR_COOP_GROUP_MASK_REGIDS
	.align		4
        /*0050*/ 	.byte	0x04, 0x29
        /*0052*/ 	.short	(.L_19 - .L_18)


	//   ....[0]....
.L_18:
        /*0054*/ 	.word	0xffffffff


	//----- nvinfo : EIATTR_COOP_GROUP_INSTR_OFFSETS
	.align		4
.L_19:
        /*0058*/ 	.byte	0x04, 0x28
        /*005a*/ 	.short	(.L_21 - .L_20)


	//   ....[0]....
.L_20:
        /*005c*/ 	.word	0x00001210


	//----- nvinfo : EIATTR_EXIT_INSTR_OFFSETS
	.align		4
.L_21:
        /*0060*/ 	.byte	0x04, 0x1c
        /*0062*/ 	.short	(.L_23 - .L_22)


	//   ....[0]....
.L_22:
        /*0064*/ 	.word	0x00000040


	//   ....[1]....
        /*0068*/ 	.word	0x000026a0


	//   ....[2]....
        /*006c*/ 	.word	0x000026f0


	//----- nvinfo : EIATTR_MAX_THREADS
	.align		4
.L_23:
        /*0070*/ 	.byte	0x04, 0x05
        /*0072*/ 	.short	(.L_25 - .L_24)
.L_24:
        /*0074*/ 	.word	0x00000080
        /*0078*/ 	.word	0x00000001
        /*007c*/ 	.word	0x00000001


	//----- nvinfo : EIATTR_CBANK_PARAM_SIZE
	.align		4
.L_25:
        /*0080*/ 	.byte	0x03, 0x19
        /*0082*/ 	.short	0x001c


	//----- nvinfo : EIATTR_PARAM_CBANK
	.align		4
        /*0084*/ 	.byte	0x04, 0x0a
        /*0086*/ 	.short	(.L_27 - .L_26)
	.align		4
.L_26:
        /*0088*/ 	.word	index@(.nv.constant0.triton_mm)
        /*008c*/ 	.short	0x0210
        /*008e*/ 	.short	0x001c


	//----- nvinfo : EIATTR_SW_WAR
	.align		4
.L_27:
        /*0090*/ 	.byte	0x04, 0x36
        /*0092*/ 	.short	(.L_29 - .L_28)
.L_28:
        /*0094*/ 	.word	0x00000008
.L_29:


//--------------------- .nv.callgraph             --------------------------
	.section	.nv.callgraph,"",@"SHT_CUDA_CALLGRAPH"
	.align	4
	.sectionentsize	8
	.align		4
        /*0000*/ 	.word	0x00000000
	.align		4
        /*0004*/ 	.word	0xffffffff
	.align		4
        /*0008*/ 	.word	0x00000000
	.align		4
        /*000c*/ 	.word	0xfffffffe
	.align		4
        /*0010*/ 	.word	0x00000000
	.align		4
        /*0014*/ 	.word	0xfffffffd
	.align		4
        /*0018*/ 	.word	0x00000000
	.align		4
        /*001c*/ 	.word	0xfffffffc


//--------------------- .text.triton_mm           --------------------------
	.section	.text.triton_mm,"ax",@progbits
	.sectionflags	@"SHF_BARRIERS=1"
	.align	128
        .global         triton_mm
        .type           triton_mm,@function
        .size           triton_mm,(.L_x_2 - triton_mm)
        .other          triton_mm,@"STO_CUDA_ENTRY STV_DEFAULT"
triton_mm:
.text.triton_mm:
[----:B------:R-:W1:Y:S02]  /*0000*/  LDC R1, c[0x0][0x28] ;  /* 0x00000a00ff017b82 */ /* 0x000e640000000800 */
[----:B------:R-:W2:Y:S02]  /*0010*/  LDC R0, c[0x0][0x228] ;  /* 0x00008a00ff007b82 */ /* 0x000ea40000000800 */
[----:B--2---:R-:W-:-:S05]  /*0020*/  IMAD R2, R0, 0xc00, RZ ;  /* 0x00000c0000027824 */ /* 0x004fca00078e02ff */
[----:B------:R-:W-:-:S13]  /*0030*/  ISETP.NE.AND P0, PT, R2, RZ, PT ;  /* 0x000000ff0200720c */ /* 0x000fda0003f05270 */
[----:B------:R-:W-:Y:S05]  /*0040*/  @!P0 EXIT ;  /* 0x000000000000894d */ /* 0x000fea0003800000 */
[----:B------:R-:W2:Y:S01]  /*0050*/  S2R R10, SR_CTAID.X ;  /* 0x00000000000a7919 */ /* 0x000ea20000002500 */
[----:B------:R-:W-:Y:S01]  /*0060*/  VIADD R2, R0, 0x7f ;  /* 0x0000007f00027836 */ /* 0x000fe20000000000 */
[----:B------:R-:W-:Y:S01]  /*0070*/  IABS R21, R0 ;  /* 0x0000000000157213 */ /* 0x000fe20000000000 */
[----:B------:R-:W3:Y:S01]  /*0080*/  S2UR UR18, SR_CgaCtaId ;  /* 0x00000000001279c3 */ /* 0x000ee20000008800 */
[----:B------:R-:W4:Y:S01]  /*0090*/  S2R R18, SR_TID.X ;  /* 0x0000000000127919 */ /* 0x000f220000002100 */
[----:B------:R-:W-:Y:S01]  /*00a0*/  UMOV UR4, 0x400 ;  /* 0x0000040000047882 */ /* 0x000fe20000000000 */
[----:B------:R-:W-:Y:S01]  /*00b0*/  SHF.R.S32.HI R3, RZ, 0x1f, R2 ;  /* 0x0000001fff037819 */ /* 0x000fe20000011402 */
[----:B------:R-:W-:Y:S01]  /*00c0*/  ULDC.64 UR22, c[0x0][0x208] ;  /* 0x0000820000167ab9 */ /* 0x000fe20000000a00 */
[----:B------:R-:W-:Y:S01]  /*00d0*/  IMAD.MOV.U32 R161, RZ, RZ, -0x20 ;  /* 0xffffffe0ffa17424 */ /* 0x000fe200078e00ff */
[----:B------:R-:W-:Y:S02]  /*00e0*/  CS2R R88, SRZ ;  /* 0x0000000000587805 */ /* 0x000fe4000001ff00 */
[----:B------:R-:W-:Y:S01]  /*00f0*/  LEA.HI R3, R3, R2, RZ, 0x7 ;  /* 0x0000000203037211 */ /* 0x000fe200078f38ff */
[----:B------:R-:W5:Y:S01]  /*0100*/  LDC.64 R34, c[0x0][0x218] ;  /* 0x00008600ff227b82 */ /* 0x000f620000000a00 */
[----:B------:R-:W-:-:S02]  /*0110*/  CS2R R90, SRZ ;  /* 0x00000000005a7805 */ /* 0x000fc4000001ff00 */
[----:B------:R-:W-:Y:S02]  /*0120*/  CS2R R92, SRZ ;  /* 0x00000000005c7805 */ /* 0x000fe4000001ff00 */
[----:B------:R-:W-:Y:S02]  /*0130*/  CS2R R94, SRZ ;  /* 0x00000000005e7805 */ /* 0x000fe4000001ff00 */
[----:B------:R-:W-:Y:S02]  /*0140*/  CS2R R96, SRZ ;  /* 0x0000000000607805 */ /* 0x000fe4000001ff00 */
[----:B------:R-:W-:Y:S02]  /*0150*/  CS2R R98, SRZ ;  /* 0x0000000000627805 */ /* 0x000fe4000001ff00 */
[----:B------:R-:W-:Y:S02]  /*0160*/  CS2R R100, SRZ ;  /* 0x0000000000647805 */ /* 0x000fe4000001ff00 */
        /* <DEDUP_REMOVED lines=8> */
[----:B------:R-:W-:Y:S01]  /*01f0*/  CS2R R118, SRZ ;  /* 0x0000000000767805 */ /* 0x000fe2000001ff00 */
[----:B---3--:R-:W-:Y:S01]  /*0200*/  UPRMT UR18, UR18, 0x654, UR4 ;  /* 0x0000065412127896 */ /* 0x008fe20008000004 */
[----:B------:R-:W-:Y:S02]  /*0210*/  CS2R R120, SRZ ;  /* 0x0000000000787805 */ /* 0x000fe4000001ff00 */
[----:B------:R-:W-:Y:S02]  /*0220*/  CS2R R122, SRZ ;  /* 0x00000000007a7805 */ /* 0x000fe4000001ff00 */
[----:B------:R-:W-:Y:S02]  /*0230*/  CS2R R124, SRZ ;  /* 0x00000000007c7805 */ /* 0x000fe4000001ff00 */
[----:B------:R-:W-:Y:S01]  /*0240*/  CS2R R126, SRZ ;  /* 0x00000000007e7805 */ /* 0x000fe2000001ff00 */
[C---:B--2---:R-:W-:Y:S01]  /*0250*/  IMAD.HI R4, R10.reuse, 0x2aaaaaab, RZ ;  /* 0x2aaaaaab0a047827 */ /* 0x044fe200078e02ff */
[----:B------:R-:W-:-:S02]  /*0260*/  ISETP.GE.AND P2, PT, R10, RZ, PT ;  /* 0x000000ff0a00720c */ /* 0x000fc40003f46270 */
[----:B------:R-:W-:Y:S02]  /*0270*/  CS2R R128, SRZ ;  /* 0x0000000000807805 */ /* 0x000fe4000001ff00 */
[----:B------:R-:W-:Y:S02]  /*0280*/  CS2R R130, SRZ ;  /* 0x0000000000827805 */ /* 0x000fe4000001ff00 */
[----:B----4-:R-:W-:Y:S02]  /*0290*/  SHF.R.U32.HI R160, RZ, 0x5, R18 ;  /* 0x00000005ffa07819 */ /* 0x010fe40000011612 */
[----:B------:R-:W-:Y:S02]  /*02a0*/  CS2R R132, SRZ ;  /* 0x0000000000847805 */ /* 0x000fe4000001ff00 */
[----:B------:R-:W-:Y:S02]  /*02b0*/  SHF.R.U32.HI R5, RZ, 0x1f, R4 ;  /* 0x0000001fff057819 */ /* 0x000fe40000011604 */
[----:B------:R-:W-:-:S02]  /*02c0*/  CS2R R134, SRZ ;  /* 0x0000000000867805 */ /* 0x000fc4000001ff00 */
[----:B------:R-:W-:Y:S02]  /*02d0*/  CS2R R136, SRZ ;  /* 0x0000000000887805 */ /* 0x000fe4000001ff00 */
[----:B------:R-:W-:Y:S02]  /*02e0*/  CS2R R138, SRZ ;  /* 0x00000000008a7805 */ /* 0x000fe4000001ff00 */
[----:B------:R-:W-:Y:S02]  /*02f0*/  LEA.HI.SX32 R5, R4, R5, 0x1b ;  /* 0x0000000504057211 */ /* 0x000fe400078fdaff */
[----:B------:R-:W-:Y:S02]  /*0300*/  CS2R R140, SRZ ;  /* 0x00000000008c7805 */ /* 0x000fe4000001ff00 */
[----:B------:R-:W-:Y:S02]  /*0310*/  CS2R R142, SRZ ;  /* 0x00000000008e7805 */ /* 0x000fe4000001ff00 */
[----:B------:R-:W-:-:S02]  /*0320*/  CS2R R144, SRZ ;  /* 0x0000000000907805 */ /* 0x000fc4000001ff00 */
[----:B------:R-:W-:Y:S01]  /*0330*/  CS2R R146, SRZ ;  /* 0x0000000000927805 */ /* 0x000fe2000001ff00 */
[C---:B------:R-:W-:Y:S01]  /*0340*/  IMAD.SHL.U32 R4, R5.reuse, 0x8, RZ ;  /* 0x0000000805047824 */ /* 0x040fe200078e00ff */
[----:B------:R-:W-:Y:S01]  /*0350*/  CS2R R148, SRZ ;  /* 0x0000000000947805 */ /* 0x000fe2000001ff00 */
[----:B------:R-:W-:Y:S01]  /*0360*/  IMAD R5, R5, -0xc0, R10 ;  /* 0xffffff4005057824 */ /* 0x000fe200078e020a */
[----:B------:R-:W-:Y:S02]  /*0370*/  CS2R R150, SRZ ;  /* 0x0000000000967805 */ /* 0x000fe4000001ff00 */
[----:B------:R-:W-:Y:S02]  /*0380*/  CS2R R42, SRZ ;  /* 0x00000000002a7805 */ /* 0x000fe4000001ff00 */
[----:B------:R-:W-:Y:S02]  /*0390*/  LEA.HI.SX32 R3, R3, -R4, 0x19 ;  /* 0x8000000403037211 */ /* 0x000fe400078fcaff */
[----:B------:R-:W-:-:S02]  /*03a0*/  CS2R R44, SRZ ;  /* 0x00000000002c7805 */ /* 0x000fc4000001ff00 */
[----:B------:R-:W-:Y:S02]  /*03b0*/  IABS R12, R5 ;  /* 0x00000005000c7213 */ /* 0x000fe40000000000 */
[----:B------:R-:W-:Y:S02]  /*03c0*/  CS2R R46, SRZ ;  /* 0x00000000002e7805 */ /* 0x000fe4000001ff00 */
[----:B------:R-:W-:Y:S02]  /*03d0*/  VIMNMX R6, R3, 0x8, PT ;  /* 0x0000000803067848 */ /* 0x000fe40003fe0100 */
[----:B------:R-:W-:Y:S02]  /*03e0*/  CS2R R48, SRZ ;  /* 0x0000000000307805 */ /* 0x000fe4000001ff00 */
[----:B------:R-:W-:Y:S02]  /*03f0*/  CS2R R50, SRZ ;  /* 0x0000000000327805 */ /* 0x000fe4000001ff00 */
[----:B------:R-:W-:-:S02]  /*0400*/  CS2R R52, SRZ ;  /* 0x0000000000347805 */ /* 0x000fc4000001ff00 */
[-C--:B------:R-:W-:Y:S02]  /*0410*/  IABS R11, R6.reuse ;  /* 0x00000006000b7213 */ /* 0x080fe40000000000 */
[----:B------:R-:W-:Y:S02]  /*0420*/  CS2R R54, SRZ ;  /* 0x0000000000367805 */ /* 0x000fe4000001ff00 */
[----:B------:R-:W-:Y:S02]  /*0430*/  LOP3.LUT R5, R5, R6, RZ, 0x3c, !PT ;  /* 0x0000000605057212 */ /* 0x000fe400078e3cff */
[----:B------:R-:W-:Y:S01]  /*0440*/  CS2R R56, SRZ ;  /* 0x0000000000387805 */ /* 0x000fe2000001ff00 */
[----:B------:R-:W2:Y:S01]  /*0450*/  I2F.RP R7, R11 ;  /* 0x0000000b00077306 */ /* 0x000ea20000209400 */
[----:B------:R-:W-:Y:S02]  /*0460*/  CS2R R58, SRZ ;  /* 0x00000000003a7805 */ /* 0x000fe4000001ff00 */
[----:B------:R-:W-:-:S02]  /*0470*/  ISETP.GE.AND P4, PT, R5, RZ, PT ;  /* 0x000000ff0500720c */ /* 0x000fc40003f86270 */
[----:B------:R-:W-:Y:S02]  /*0480*/  CS2R R60, SRZ ;  /* 0x00000000003c7805 */ /* 0x000fe4000001ff00 */
[----:B------:R-:W-:Y:S02]  /*0490*/  LOP3.LUT R5, RZ, R6, RZ, 0x33, !PT ;  /* 0x00000006ff057212 */ /* 0x000fe400078e33ff */
        /* <DEDUP_REMOVED lines=9> */
[----:B------:R-:W-:Y:S01]  /*0530*/  CS2R R80, SRZ ;  /* 0x0000000000507805 */ /* 0x000fe2000001ff00 */
[----:B--2---:R-:W2:Y:S01]  /*0540*/  MUFU.RCP R7, R7 ;  /* 0x0000000700077308 */ /* 0x004ea20000001000 */
[----:B------:R-:W-:-:S02]  /*0550*/  CS2R R82, SRZ ;  /* 0x0000000000527805 */ /* 0x000fc4000001ff00 */
[----:B------:R-:W-:Y:S02]  /*0560*/  LOP3.LUT R160, R160, 0x7fffffc, RZ, 0xc0, !PT ;  /* 0x07fffffca0a07812 */ /* 0x000fe400078ec0ff */
[----:B------:R-:W-:Y:S02]  /*0570*/  CS2R R84, SRZ ;  /* 0x0000000000547805 */ /* 0x000fe4000001ff00 */
[----:B------:R-:W-:Y:S01]  /*0580*/  CS2R R86, SRZ ;  /* 0x0000000000567805 */ /* 0x000fe2000001ff00 */
[----:B------:R-:W-:Y:S01]  /*0590*/  UMOV UR19, 0x1 ;  /* 0x0000000100137882 */ /* 0x000fe20000000000 */
[----:B------:R-:W-:Y:S01]  /*05a0*/  UMOV UR20, 0xffffffff ;  /* 0xffffffff00147882 */ /* 0x000fe20000000000 */
[----:B------:R-:W-:Y:S01]  /*05b0*/  UMOV UR4, URZ ;  /* 0x0000003f00047c82 */ /* 0x000fe20008000000 */
[----:B------:R-:W-:Y:S01]  /*05c0*/  UMOV UR5, URZ ;  /* 0x0000003f00057c82 */ /* 0x000fe20008000000 */
[----:B--2---:R-:W-:Y:S01]  /*05d0*/  VIADD R2, R7, 0xffffffe ;  /* 0x0ffffffe07027836 */ /* 0x004fe20000000000 */
[----:B------:R-:W-:-:S03]  /*05e0*/  IABS R7, R10 ;  /* 0x0000000a00077213 */ /* 0x000fc60000000000 */
[----:B------:R2:W3:Y:S02]  /*05f0*/  F2I.FTZ.U32.TRUNC.NTZ R3, R2 ;  /* 0x0000000200037305 */ /* 0x0004e4000021f000 */
[----:B--2---:R-:W-:Y:S02]  /*0600*/  IMAD.MOV.U32 R2, RZ, RZ, RZ ;  /* 0x000000ffff027224 */ /* 0x004fe400078e00ff */
[----:B---3--:R-:W-:-:S04]  /*0610*/  IMAD.MOV R8, RZ, RZ, -R3 ;  /* 0x000000ffff087224 */ /* 0x008fc800078e0a03 */
[----:B------:R-:W-:Y:S01]  /*0620*/  IMAD R9, R8, R11, RZ ;  /* 0x0000000b08097224 */ /* 0x000fe200078e02ff */
[----:B------:R-:W-:-:S03]  /*0630*/  IABS R8, R6 ;  /* 0x0000000600087213 */ /* 0x000fc60000000000 */
[----:B------:R-:W-:Y:S02]  /*0640*/  IMAD.HI.U32 R3, R3, R9, R2 ;  /* 0x0000000903037227 */ /* 0x000fe400078e0002 */
[----:B------:R-:W2:Y:S02]  /*0650*/  I2F.RP R9, R21 ;  /* 0x0000001500097306 */ /* 0x000ea40000209400 */
[----:B------:R-:W-:Y:S02]  /*0660*/  IMAD.MOV R13, RZ, RZ, -R8 ;  /* 0x000000ffff0d7224 */ /* 0x000fe400078e0a08 */
[----:B------:R-:W-:-:S04]  /*0670*/  IMAD.HI.U32 R2, R3, R7, RZ ;  /* 0x0000000703027227 */ /* 0x000fc800078e00ff */
[----:B------:R-:W-:Y:S02]  /*0680*/  IMAD R2, R2, R13, R7 ;  /* 0x0000000d02027224 */ /* 0x000fe400078e0207 */
[----:B------:R-:W-:-:S03]  /*0690*/  IMAD.HI.U32 R8, R3, R12, RZ ;  /* 0x0000000c03087227 */ /* 0x000fc600078e00ff */
[C---:B------:R-:W-:Y:S01]  /*06a0*/  ISETP.GT.U32.AND P0, PT, R11.reuse, R2, PT ;  /* 0x000000020b00720c */ /* 0x040fe20003f04070 */
[----:B------:R-:W-:Y:S01]  /*06b0*/  IMAD R7, R8, R13, R12 ;  /* 0x0000000d08077224 */ /* 0x000fe200078e020c */
[----:B--2---:R-:W2:Y:S04]  /*06c0*/  MUFU.RCP R9, R9 ;  /* 0x0000000900097308 */ /* 0x004ea80000001000 */
[----:B------:R-:W-:-:S07]  /*06d0*/  ISETP.GT.U32.AND P3, PT, R11, R7, PT ;  /* 0x000000070b00720c */ /* 0x000fce0003f64070 */
[----:B------:R-:W-:Y:S02]  /*06e0*/  @!P0 IMAD.IADD R2, R2, 0x1, -R11 ;  /* 0x0000000102028824 */ /* 0x000fe400078e0a0b */
[----:B--2---:R-:W-:-:S03]  /*06f0*/  VIADD R3, R9, 0xffffffe ;  /* 0x0ffffffe09037836 */ /* 0x004fc60000000000 */
[----:B------:R-:W-:Y:S01]  /*0700*/  ISETP.GT.U32.AND P0, PT, R11, R2, PT ;  /* 0x000000020b00720c */ /* 0x000fe20003f04070 */
[----:B------:R-:W-:Y:S01]  /*0710*/  @!P3 IMAD.IADD R7, R7, 0x1, -R11 ;  /* 0x000000010707b824 */ /* 0x000fe200078e0a0b */
[----:B------:R-:W-:Y:S01]  /*0720*/  SHF.R.U32.HI R9, RZ, 0x2, R18 ;  /* 0x00000002ff097819 */ /* 0x000fe20000011612 */
[----:B------:R-:W-:Y:S01]  /*0730*/  @!P3 VIADD R8, R8, 0x1 ;  /* 0x000000010808b836 */ /* 0x000fe20000000000 */
[----:B------:R-:W2:Y:S02]  /*0740*/  F2I.FTZ.U32.TRUNC.NTZ R3, R3 ;  /* 0x0000000300037305 */ /* 0x000ea4000021f000 */
[----:B------:R-:W-:Y:S02]  /*0750*/  ISETP.GE.U32.AND P1, PT, R7, R11, PT ;  /* 0x0000000b0700720c */ /* 0x000fe40003f26070 */
[----:B------:R-:W-:-:S05]  /*0760*/  SGXT.U32 R9, R9, 0x5 ;  /* 0x000000050909781a */ /* 0x000fca0000000000 */
[----:B------:R-:W-:Y:S01]  /*0770*/  @!P0 IMAD.IADD R2, R2, 0x1, -R11 ;  /* 0x0000000102028824 */ /* 0x000fe200078e0a0b */
[----:B------:R-:W-:-:S03]  /*0780*/  ISETP.NE.AND P0, PT, R6, RZ, PT ;  /* 0x000000ff0600720c */ /* 0x000fc60003f05270 */
[----:B------:R-:W-:Y:S02]  /*0790*/  @!P2 IMAD.MOV R2, RZ, RZ, -R2 ;  /* 0x000000ffff02a224 */ /* 0x000fe400078e0a02 */
[----:B------:R-:W-:Y:S02]  /*07a0*/  @P1 VIADD R8, R8, 0x1 ;  /* 0x0000000108081836 */ /* 0x000fe40000000000 */
[----:B--2---:R-:W-:Y:S01]  /*07b0*/  IMAD.MOV R6, RZ, RZ, -R3 ;  /* 0x000000ffff067224 */ /* 0x004fe200078e0a03 */
[C---:B------:R-:W-:Y:S01]  /*07c0*/  SEL R7, R5.reuse, R2, !P0 ;  /* 0x0000000205077207 */ /* 0x040fe20004000000 */
[----:B------:R-:W-:Y:S01]  /*07d0*/  @!P4 IMAD.MOV R8, RZ, RZ, -R8 ;  /* 0x000000ffff08c224 */ /* 0x000fe200078e0a08 */
[----:B------:R-:W-:Y:S01]  /*07e0*/  SHF.R.U32.HI R2, RZ, 0x4, R18 ;  /* 0x00000004ff027819 */ /* 0x000fe20000011612 */
[----:B------:R-:W-:Y:S02]  /*07f0*/  IMAD R11, R6, R21, RZ ;  /* 0x00000015060b7224 */ /* 0x000fe400078e02ff */
[----:B------:R-:W-:Y:S01]  /*0800*/  IMAD.IADD R4, R4, 0x1, R7 ;  /* 0x0000000104047824 */ /* 0x000fe200078e0207 */
[----:B------:R-:W-:Y:S01]  /*0810*/  SGXT.U32 R7, R2, 0x3 ;  /* 0x000000030207781a */ /* 0x000fe20000000000 */
[----:B------:R-:W-:Y:S01]  /*0820*/  IMAD.MOV.U32 R2, RZ, RZ, RZ ;  /* 0x000000ffff027224 */ /* 0x000fe200078e00ff */
[----:B------:R-:W-:Y:S01]  /*0830*/  SEL R5, R5, R8, !P0 ;  /* 0x0000000805057207 */ /* 0x000fe20004000000 */
[----:B------:R-:W-:-:S02]  /*0840*/  IMAD.SHL.U32 R4, R4, 0x80, RZ ;  /* 0x0000008004047824 */ /* 0x000fc400078e00ff */
[----:B------:R-:W-:-:S03]  /*0850*/  IMAD.HI.U32 R2, R3, R11, R2 ;  /* 0x0000000b03027227 */ /* 0x000fc600078e0002 */
[C---:B------:R-:W-:Y:S01]  /*0860*/  LOP3.LUT R6, R4.reuse, R9, RZ, 0xfc, !PT ;  /* 0x0000000904067212 */ /* 0x040fe200078efcff */
[----:B------:R-:W-:Y:S01]  /*0870*/  IMAD.SHL.U32 R5, R5, 0x80, RZ ;  /* 0x0000008005057824 */ /* 0x000fe200078e00ff */
[----:B------:R-:W-:Y:S02]  /*0880*/  LOP3.LUT R3, R4, R7, RZ, 0xfc, !PT ;  /* 0x0000000704037212 */ /* 0x000fe400078efcff */
[----:B------:R-:W-:Y:S02]  /*0890*/  IABS R8, R6 ;  /* 0x0000000600087213 */ /* 0x000fe40000000000 */
[----:B------:R-:W-:Y:S02]  /*08a0*/  LOP3.LUT R7, R4, 0x20, R9, 0xfe, !PT ;  /* 0x0000002004077812 */ /* 0x000fe400078efe09 */
[----:B------:R-:W-:Y:S02]  /*08b0*/  LOP3.LUT R11, R4, 0x40, R9, 0xfe, !PT ;  /* 0x00000040040b7812 */ /* 0x000fe400078efe09 */
[----:B------:R-:W-:Y:S01]  /*08c0*/  LOP3.LUT R23, R4, 0x60, R9, 0xfe, !PT ;  /* 0x0000006004177812 */ /* 0x000fe200078efe09 */
[----:B------:R-:W-:Y:S01]  /*08d0*/  IMAD.HI.U32 R4, R2, R8, RZ ;  /* 0x0000000802047227 */ /* 0x000fe200078e00ff */
[----:B------:R-:W-:-:S02]  /*08e0*/  IABS R10, R7 ;  /* 0x00000007000a7213 */ /* 0x000fc40000000000 */
[----:B------:R-:W-:Y:S01]  /*08f0*/  IABS R12, R11 ;  /* 0x0000000b000c7213 */ /* 0x000fe20000000000 */
[----:B------:R-:W-:Y:S01]  /*0900*/  IMAD.MOV R4, RZ, RZ, -R4 ;  /* 0x000000ffff047224 */ /* 0x000fe200078e0a04 */
[----:B------:R-:W-:Y:S01]  /*0910*/  ISETP.GE.AND P0, PT, R6, RZ, PT ;  /* 0x000000ff0600720c */ /* 0x000fe20003f06270 */
[C---:B------:R-:W-:Y:S01]  /*0920*/  IMAD.HI.U32 R6, R2.reuse, R10, RZ ;  /* 0x0000000a02067227 */ /* 0x040fe200078e00ff */
[----:B------:R-:W-:Y:S02]  /*0930*/  IABS R13, R23 ;  /* 0x00000017000d7213 */ /* 0x000fe40000000000 */
[----:B------:R-:W-:Y:S01]  /*0940*/  ISETP.GE.AND P2, PT, R7, RZ, PT ;  /* 0x000000ff0700720c */ /* 0x000fe20003f46270 */
[----:B------:R-:W-:Y:S01]  /*0950*/  IMAD R8, R21, R4, R8 ;  /* 0x0000000415087224 */ /* 0x000fe200078e0208 */
[----:B------:R-:W-:Y:S01]  /*0960*/  LOP3.LUT R27, R5, 0x20, R9, 0xfe, !PT ;  /* 0x00000020051b7812 */ /* 0x000fe200078efe09 */
[----:B------:R-:W-:Y:S01]  /*0970*/  IMAD.HI.U32 R7, R2, R12, RZ ;  /* 0x0000000c02077227 */ /* 0x000fe200078e00ff */
[----:B------:R-:W-:-:S02]  /*0980*/  ISETP.GE.AND P1, PT, R11, RZ, PT ;  /* 0x000000ff0b00720c */ /* 0x000fc40003f26270 */
[----:B------:R-:W-:Y:S01]  /*0990*/  ISETP.GT.U32.AND P6, PT, R21, R8, PT ;  /* 0x000000081500720c */ /* 0x000fe20003fc4070 */
[----:B------:R-:W-:Y:S01]  /*09a0*/  IMAD.MOV R6, RZ, RZ, -R6 ;  /* 0x000000ffff067224 */ /* 0x000fe200078e0a06 */
[----:B------:R-:W-:Y:S01]  /*09b0*/  LOP3.LUT R4, R9, 0x40, RZ, 0xfc, !PT ;  /* 0x0000004009047812 */ /* 0x000fe200078efcff */
[----:B------:R-:W-:Y:S01]  /*09c0*/  IMAD.HI.U32 R2, R2, R13, RZ ;  /* 0x0000000d02027227 */ /* 0x000fe200078e00ff */
[----:B------:R-:W-:Y:S02]  /*09d0*/  LOP3.LUT R25, R5, R9, RZ, 0xfc, !PT ;  /* 0x0000000905197212 */ /* 0x000fe400078efcff */
[----:B------:R-:W-:Y:S01]  /*09e0*/  LOP3.LUT R29, R5, 0x40, R9, 0xfe, !PT ;  /* 0x00000040051d7812 */ /* 0x000fe200078efe09 */
[----:B------:R-:W-:Y:S01]  /*09f0*/  IMAD.MOV R7, RZ, RZ, -R7 ;  /* 0x000000ffff077224 */ /* 0x000fe200078e0a07 */
[----:B------:R-:W-:Y:S01]  /*0a00*/  LOP3.LUT R31, R5, 0x60, R9, 0xfe, !PT ;  /* 0x00000060051f7812 */ /* 0x000fe200078efe09 */
[----:B------:R-:W-:Y:S02]  /*0a10*/  IMAD R10, R21, R6, R10 ;  /* 0x00000006150a7224 */ /* 0x000fe400078e020a */
[----:B------:R-:W-:Y:S01]  /*0a20*/  IMAD.MOV R6, RZ, RZ, -R2 ;  /* 0x000000ffff067224 */ /* 0x000fe200078e0a02 */
[----:B------:R-:W-:Y:S01]  /*0a30*/  LOP3.LUT R2, R9, 0x20, RZ, 0xfc, !PT ;  /* 0x0000002009027812 */ /* 0x000fe200078efcff */
[C---:B------:R-:W-:Y:S01]  /*0a40*/  IMAD R12, R21.reuse, R7, R12 ;  /* 0x00000007150c7224 */ /* 0x040fe200078e020c */
[C---:B------:R-:W-:Y:S01]  /*0a50*/  ISETP.GT.U32.AND P3, PT, R21.reuse, R10, PT ;  /* 0x0000000a1500720c */ /* 0x040fe20003f64070 */
[----:B------:R-:W-:Y:S01]  /*0a60*/  IMAD R13, R21, R6, R13 ;  /* 0x00000006150d7224 */ /* 0x000fe200078e020d */
[----:B------:R-:W-:Y:S01]  /*0a70*/  LOP3.LUT R6, R9, 0x60, RZ, 0xfc, !PT ;  /* 0x0000006009067812 */ /* 0x000fe200078efcff */
[----:B------:R-:W-:Y:S01]  /*0a80*/  @!P6 IMAD.IADD R8, R8, 0x1, -R21 ;  /* 0x000000010808e824 */ /* 0x000fe200078e0a15 */
[----:B------:R-:W-:Y:S01]  /*0a90*/  ISETP.GT.U32.AND P4, PT, R21, R12, PT ;  /* 0x0000000c1500720c */ /* 0x000fe20003f84070 */
[----:B------:R-:W-:Y:S01]  /*0aa0*/  IMAD.HI R15, R27, 0x2aaaaaab, RZ ;  /* 0x2aaaaaab1b0f7827 */ /* 0x000fe200078e02ff */
[----:B------:R-:W-:-:S02]  /*0ab0*/  ISETP.GT.U32.AND P5, PT, R21, R13, PT ;  /* 0x0000000d1500720c */ /* 0x000fc40003fa4070 */
[----:B------:R-:W-:Y:S01]  /*0ac0*/  ISETP.GT.U32.AND P6, PT, R21, R8, PT ;  /* 0x000000081500720c */ /* 0x000fe20003fc4070 */
[----:B------:R-:W-:Y:S01]  /*0ad0*/  IMAD.SHL.U32 R11, R18, 0x8, RZ ;  /* 0x00000008120b7824 */ /* 0x000fe200078e00ff */
[----:B------:R-:W-:Y:S01]  /*0ae0*/  SHF.R.U32.HI R16, RZ, 0x1f, R15 ;  /* 0x0000001fff107819 */ /* 0x000fe2000001160f */
[----:B------:R-:W-:-:S03]  /*0af0*/  IMAD.HI R17, R29, 0x2aaaaaab, RZ ;  /* 0x2aaaaaab1d117827 */ /* 0x000fc600078e02ff */
[----:B------:R-:W-:Y:S01]  /*0b00*/  LOP3.LUT R7, R11, 0x18, R18, 0x48, !PT ;  /* 0x000000180b077812 */ /* 0x000fe200078e4812 */
[--C-:B------:R-:W-:Y:S01]  /*0b10*/  @!P3 IMAD.IADD R10, R10, 0x1, -R21.reuse ;  /* 0x000000010a0ab824 */ /* 0x100fe200078e0a15 */
[----:B------:R-:W-:Y:S01]  /*0b20*/  LEA.HI R16, R15, R16, RZ, 0x17 ;  /* 0x000000100f107211 */ /* 0x000fe200078fb8ff */
[----:B------:R-:W-:Y:S01]  /*0b30*/  @!P4 IMAD.IADD R12, R12, 0x1, -R21 ;  /* 0x000000010c0cc824 */ /* 0x000fe200078e0a15 */
[----:B------:R-:W-:Y:S01]  /*0b40*/  SHF.R.U32.HI R20, RZ, 0x1f, R17 ;  /* 0x0000001fff147819 */ /* 0x000fe20000011611 */
[----:B------:R-:W-:Y:S01]  /*0b50*/  @!P5 IMAD.IADD R13, R13, 0x1, -R21 ;  /* 0x000000010d0dd824 */ /* 0x000fe200078e0a15 */
[C---:B------:R-:W-:Y:S01]  /*0b60*/  ISETP.GT.U32.AND P5, PT, R21.reuse, R10, PT ;  /* 0x0000000a1500720c */ /* 0x040fe20003fa4070 */
[--C-:B------:R-:W-:Y:S01]  /*0b70*/  IMAD R2, R2, 0x20, R7.reuse ;  /* 0x0000002002027824 */ /* 0x100fe200078e0207 */
[C---:B------:R-:W-:Y:S01]  /*0b80*/  ISETP.GT.U32.AND P4, PT, R21.reuse, R12, PT ;  /* 0x0000000c1500720c */ /* 0x040fe20003f84070 */
[--C-:B------:R-:W-:Y:S01]  /*0b90*/  IMAD R4, R4, 0x20, R7.reuse ;  /* 0x0000002004047824 */ /* 0x100fe200078e0207 */
[----:B------:R-:W-:Y:S01]  /*0ba0*/  ISETP.GT.U32.AND P3, PT, R21, R13, PT ;  /* 0x0000000d1500720c */ /* 0x000fe20003f64070 */
[----:B------:R-:W-:Y:S01]  /*0bb0*/  IMAD R6, R6, 0x20, R7 ;  /* 0x0000002006067824 */ /* 0x000fe200078e0207 */
[----:B------:R-:W-:Y:S01]  /*0bc0*/  LEA.HI R20, R17, R20, RZ, 0x17 ;  /* 0x0000001411147211 */ /* 0x000fe200078fb8ff */
[----:B------:R-:W-:Y:S01]  /*0bd0*/  @!P6 IMAD.IADD R8, R8, 0x1, -R21 ;  /* 0x000000010808e824 */ /* 0x000fe200078e0a15 */
[----:B------:R-:W-:Y:S01]  /*0be0*/  ISETP.GE.AND P6, PT, R23, RZ, PT ;  /* 0x000000ff1700720c */ /* 0x000fe20003fc6270 */
[----:B------:R-:W-:Y:S01]  /*0bf0*/  IMAD R16, R16, -0xc00, R27 ;  /* 0xfffff40010107824 */ /* 0x000fe200078e021b */
[----:B------:R-:W-:Y:S01]  /*0c00*/  LOP3.LUT R11, R11, 0x18, RZ, 0xc0, !PT ;  /* 0x000000180b0b7812 */ /* 0x000fe200078ec0ff */
[----:B------:R-:W-:Y:S01]  /*0c10*/  IMAD R7, R9, 0x20, R7 ;  /* 0x0000002009077824 */ /* 0x000fe200078e0207 */
[----:B------:R-:W2:Y:S01]  /*0c20*/  LDC.64 R26, c[0x0][0x210] ;  /* 0x00008400ff1a7b82 */ /* 0x000ea20000000a00 */
[----:B------:R-:W-:Y:S01]  /*0c30*/  IMAD.HI R9, R25, 0x2aaaaaab, RZ ;  /* 0x2aaaaaab19097827 */ /* 0x000fe200078e02ff */
[----:B------:R-:W-:-:S02]  /*0c40*/  LEA R37, R2, UR18, 0x1 ;  /* 0x0000001202257c11 */ /* 0x000fc4000f8e08ff */
[----:B------:R-:W-:Y:S01]  /*0c50*/  LEA R39, R4, UR18, 0x1 ;  /* 0x0000001204277c11 */ /* 0x000fe2000f8e08ff */
[----:B------:R-:W-:Y:S01]  /*0c60*/  IMAD.HI R19, R31, 0x2aaaaaab, RZ ;  /* 0x2aaaaaab1f137827 */ /* 0x000fe200078e02ff */
[----:B------:R-:W-:Y:S02]  /*0c70*/  SHF.R.U32.HI R14, RZ, 0x1f, R9 ;  /* 0x0000001fff0e7819 */ /* 0x000fe40000011609 */
[----:B------:R-:W-:Y:S01]  /*0c80*/  LEA R41, R6, UR18, 0x1 ;  /* 0x0000001206297c11 */ /* 0x000fe2000f8e08ff */
[----:B------:R-:W-:Y:S01]  /*0c90*/  @!P5 IMAD.IADD R10, R10, 0x1, -R21 ;  /* 0x000000010a0ad824 */ /* 0x000fe200078e0a15 */
[----:B------:R-:W-:Y:S01]  /*0ca0*/  SHF.R.U32.HI R22, RZ, 0x1f, R19 ;  /* 0x0000001fff167819 */ /* 0x000fe20000011613 */
[--C-:B------:R-:W-:Y:S01]  /*0cb0*/  @!P4 IMAD.IADD R12, R12, 0x1, -R21.reuse ;  /* 0x000000010c0cc824 */ /* 0x100fe200078e0a15 */
[----:B------:R-:W-:Y:S01]  /*0cc0*/  LEA.HI R14, R9, R14, RZ, 0x17 ;  /* 0x0000000e090e7211 */ /* 0x000fe200078fb8ff */
[----:B------:R-:W-:Y:S01]  /*0cd0*/  @!P3 IMAD.IADD R13, R13, 0x1, -R21 ;  /* 0x000000010d0db824 */ /* 0x000fe200078e0a15 */
[----:B------:R-:W-:Y:S01]  /*0ce0*/  ISETP.NE.AND P3, PT, R0, RZ, PT ;  /* 0x000000ff0000720c */ /* 0x000fe20003f65270 */
[----:B------:R-:W-:Y:S01]  /*0cf0*/  @!P0 IMAD.MOV R8, RZ, RZ, -R8 ;  /* 0x000000ffff088224 */ /* 0x000fe200078e0a08 */
[----:B------:R-:W-:Y:S01]  /*0d00*/  LOP3.LUT R9, RZ, R0, RZ, 0x33, !PT ;  /* 0x00000000ff097212 */ /* 0x000fe200078e33ff */
[----:B------:R-:W-:Y:S01]  /*0d10*/  @!P2 IMAD.MOV R10, RZ, RZ, -R10 ;  /* 0x000000ffff0aa224 */ /* 0x000fe200078e0a0a */
[----:B------:R-:W-:Y:S01]  /*0d20*/  LEA.HI R22, R19, R22, RZ, 0x17 ;  /* 0x0000001613167211 */ /* 0x000fe200078fb8ff */
[----:B------:R-:W-:Y:S01]  /*0d30*/  @!P1 IMAD.MOV R12, RZ, RZ, -R12 ;  /* 0x000000ffff0c9224 */ /* 0x000fe200078e0a0c */
[C---:B------:R-:W-:Y:S01]  /*0d40*/  SEL R24, R9.reuse, R8, !P3 ;  /* 0x0000000809187207 */ /* 0x040fe20005800000 */
[----:B------:R-:W-:Y:S01]  /*0d50*/  @!P6 IMAD.MOV R13, RZ, RZ, -R13 ;  /* 0x000000ffff0de224 */ /* 0x000fe200078e0a0d */
[C---:B------:R-:W-:Y:S01]  /*0d60*/  SEL R10, R9.reuse, R10, !P3 ;  /* 0x0000000a090a7207 */ /* 0x040fe20005800000 */
[----:B------:R-:W-:Y:S01]  /*0d70*/  IMAD R14, R14, -0xc00, R25 ;  /* 0xfffff4000e0e7824 */ /* 0x000fe200078e0219 */
[C---:B------:R-:W-:Y:S01]  /*0d80*/  SEL R12, R9.reuse, R12, !P3 ;  /* 0x0000000c090c7207 */ /* 0x040fe20005800000 */
[----:B------:R-:W-:Y:S01]  /*0d90*/  IMAD R20, R20, -0xc00, R29 ;  /* 0xfffff40014147824 */ /* 0x000fe200078e021d */
[----:B------:R-:W-:Y:S01]  /*0da0*/  SEL R8, R9, R13, !P3 ;  /* 0x0000000d09087207 */ /* 0x000fe20005800000 */
[----:B------:R-:W-:Y:S01]  /*0db0*/  IMAD R22, R22, -0xc00, R31 ;  /* 0xfffff40016167824 */ /* 0x000fe200078e021f */
[----:B------:R-:W-:Y:S01]  /*0dc0*/  LEA R19, R7, UR18, 0x1 ;  /* 0x0000001207137c11 */ /* 0x000fe2000f8e08ff */
[----:B------:R-:W-:-:S02]  /*0dd0*/  IMAD R21, R24, 0x3000, R11 ;  /* 0x0000300018157824 */ /* 0x000fc400078e020b */
[--C-:B------:R-:W-:Y:S02]  /*0de0*/  IMAD R23, R10, 0x3000, R11.reuse ;  /* 0x000030000a177824 */ /* 0x100fe400078e020b */
[--C-:B------:R-:W-:Y:S02]  /*0df0*/  IMAD R29, R14, 0x3000, R11.reuse ;  /* 0x000030000e1d7824 */ /* 0x100fe400078e020b */
[--C-:B------:R-:W-:Y:S02]  /*0e00*/  IMAD R31, R16, 0x3000, R11.reuse ;  /* 0x00003000101f7824 */ /* 0x100fe400078e020b */
[--C-:B------:R-:W-:Y:S02]  /*0e10*/  IMAD R33, R20, 0x3000, R11.reuse ;  /* 0x0000300014217824 */ /* 0x100fe400078e020b */
[--C-:B------:R-:W-:Y:S02]  /*0e20*/  IMAD R9, R22, 0x3000, R11.reuse ;  /* 0x0000300016097824 */ /* 0x100fe400078e020b */
[----:B------:R-:W-:-:S02]  /*0e30*/  IMAD R25, R12, 0x3000, R11 ;  /* 0x000030000c197824 */ /* 0x000fc400078e020b */
[----:B------:R-:W-:Y:S02]  /*0e40*/  IMAD R11, R8, 0x3000, R11 ;  /* 0x00003000080b7824 */ /* 0x000fe400078e020b */
[----:B--2---:R-:W-:-:S04]  /*0e50*/  IMAD.WIDE R20, R21, 0x2, R26 ;  /* 0x0000000215147825 */ /* 0x004fc800078e021a */
[--C-:B------:R-:W-:Y:S01]  /*0e60*/  IMAD.WIDE R22, R23, 0x2, R26.reuse ;  /* 0x0000000217167825 */ /* 0x100fe200078e021a */
[----:B------:R-:W-:Y:S01]  /*0e70*/  @!PT LDS RZ, [RZ] ;  /* 0x00000000fffff984 */ /* 0x000fe20000000800 */
[----:B------:R-:W-:Y:S01]  /*0e80*/  @!PT LDS RZ, [RZ] ;  /* 0x00000000fffff984 */ /* 0x000fe20000000800 */
[----:B------:R-:W-:Y:S01]  /*0e90*/  @!PT LDS RZ, [RZ] ;  /* 0x00000000fffff984 */ /* 0x000fe20000000800 */
[----:B------:R-:W-:Y:S01]  /*0ea0*/  LDGSTS.E.BYPASS.128 [R19], desc[UR22][R20.64] ;  /* 0x0000000014137fae */ /* 0x000fe2000b901c56 */
[----:B------:R-:W-:Y:S02]  /*0eb0*/  IADD3 R8, P0, R20, 0x80, RZ ;  /* 0x0000008014087810 */ /* 0x000fe40007f1e0ff */
[--C-:B------:R-:W-:Y:S01]  /*0ec0*/  IMAD.WIDE R24, R25, 0x2, R26.reuse ;  /* 0x0000000219187825 */ /* 0x100fe200078e021a */
[----:B------:R-:W-:Y:S03]  /*0ed0*/  LDGSTS.E.BYPASS.128 [R37], desc[UR22][R22.64] ;  /* 0x0000000016257fae */ /* 0x000fe6000b901c56 */
[----:B------:R-:W-:Y:S01]  /*0ee0*/  IMAD.WIDE R26, R11, 0x2, R26 ;  /* 0x000000020b1a7825 */ /* 0x000fe200078e021a */
[----:B------:R-:W-:Y:S03]  /*0ef0*/  LDGSTS.E.BYPASS.128 [R39], desc[UR22][R24.64] ;  /* 0x0000000018277fae */ /* 0x000fe6000b901c56 */
[--C-:B-1---5:R-:W-:Y:S01]  /*0f00*/  IMAD.WIDE R28, R29, 0x2, R34.reuse ;  /* 0x000000021d1c7825 */ /* 0x122fe200078e0222 */
[----:B------:R-:W-:Y:S03]  /*0f10*/  LDGSTS.E.BYPASS.128 [R41], desc[UR22][R26.64] ;  /* 0x000000001a297fae */ /* 0x000fe6000b901c56 */
[--C-:B------:R-:W-:Y:S01]  /*0f20*/  IMAD.WIDE R30, R31, 0x2, R34.reuse ;  /* 0x000000021f1e7825 */ /* 0x100fe200078e0222 */
[----:B------:R-:W0:Y:S03]  /*0f30*/  LDGDEPBAR ;  /* 0x00000000000079af */ /* 0x000e260000000000 */
[----:B------:R-:W-:Y:S01]  /*0f40*/  IMAD.WIDE R32, R33, 0x2, R34 ;  /* 0x0000000221207825 */ /* 0x000fe200078e0222 */
[----:B------:R-:W-:Y:S01]  /*0f50*/  LDGSTS.E.BYPASS.128 [R19+0x6000], desc[UR22][R28.64] ;  /* 0x060000001c137fae */ /* 0x000fe2000b901c56 */
[----:B------:R-:W-:-:S02]  /*0f60*/  IADD3 R17, P2, R30, 0x80, RZ ;  /* 0x000000801e117810 */ /* 0x000fc40007f5e0ff */
[----:B------:R-:W-:Y:S01]  /*0f70*/  IMAD.WIDE R34, R9, 0x2, R34 ;  /* 0x0000000209227825 */ /* 0x000fe200078e0222 */
[----:B------:R-:W-:Y:S01]  /*0f80*/  LDGSTS.E.BYPASS.128 [R37+0x6000], desc[UR22][R30.64] ;  /* 0x060000001e257fae */ /* 0x000fe2000b901c56 */
[----:B------:R-:W-:Y:S02]  /*0f90*/  IADD3 R9, P1, R22, 0x80, RZ ;  /* 0x0000008016097810 */ /* 0x000fe40007f3e0ff */
[----:B------:R-:W-:Y:S01]  /*0fa0*/  IMAD.X R10, RZ, RZ, R21, P0 ;  /* 0x000000ffff0a7224 */ /* 0x000fe200000e0615 */
[----:B------:R-:W-:Y:S01]  /*0fb0*/  LDGSTS.E.BYPASS.128 [R39+0x6000], desc[UR22][R32.64] ;  /* 0x0600000020277fae */ /* 0x000fe2000b901c56 */
[----:B------:R-:W-:Y:S01]  /*0fc0*/  IADD3 R11, P0, R24, 0x80, RZ ;  /* 0x00000080180b7810 */ /* 0x000fe20007f1e0ff */
[----:B------:R-:W-:Y:S01]  /*0fd0*/  IMAD.X R12, RZ, RZ, R23, P1 ;  /* 0x000000ffff0c7224 */ /* 0x000fe200008e0617 */
[----:B------:R-:W-:Y:S01]  /*0fe0*/  IADD3 R13, P1, R26, 0x80, RZ ;  /* 0x000000801a0d7810 */ /* 0x000fe20007f3e0ff */
[----:B------:R-:W-:Y:S01]  /*0ff0*/  LDGSTS.E.BYPASS.128 [R41+0x6000], desc[UR22][R34.64] ;  /* 0x0600000022297fae */ /* 0x000fe2000b901c56 */
[----:B------:R-:W-:-:S02]  /*1000*/  IMAD.X R157, RZ, RZ, R31, P2 ;  /* 0x000000ffff9d7224 */ /* 0x000fc400010e061f */
[----:B------:R-:W-:Y:S01]  /*1010*/  IMAD.X R14, RZ, RZ, R25, P0 ;  /* 0x000000ffff0e7224 */ /* 0x000fe200000e0619 */
[----:B------:R-:W0:Y:S01]  /*1020*/  LDGDEPBAR ;  /* 0x00000000000079af */ /* 0x000e220000000000 */
[----:B------:R-:W-:Y:S01]  /*1030*/  BAR.SYNC.DEFER_BLOCKING 0x0 ;  /* 0x0000000000007b1d */ /* 0x000fe20000010000 */
[----:B------:R-:W-:Y:S01]  /*1040*/  IADD3 R15, P0, R28, 0x80, RZ ;  /* 0x000000801c0f7810 */ /* 0x000fe20007f1e0ff */
[----:B------:R-:W-:Y:S01]  /*1050*/  IMAD.X R16, RZ, RZ, R27, P1 ;  /* 0x000000ffff107224 */ /* 0x000fe200008e061b */
[----:B------:R-:W-:-:S03]  /*1060*/  IADD3 R155, P1, R32, 0x80, RZ ;  /* 0x00000080209b7810 */ /* 0x000fc60007f3e0ff */
[----:B------:R-:W-:Y:S01]  /*1070*/  IMAD.X R154, RZ, RZ, R29, P0 ;  /* 0x000000ffff9a7224 */ /* 0x000fe200000e061d */
[----:B------:R-:W-:Y:S01]  /*1080*/  IADD3 R156, P0, R34, 0x80, RZ ;  /* 0x00000080229c7810 */ /* 0x000fe20007f1e0ff */
[----:B------:R-:W-:-:S04]  /*1090*/  IMAD.X R158, RZ, RZ, R33, P1 ;  /* 0x000000ffff9e7224 */ /* 0x000fc800008e0621 */
[----:B------:R-:W-:Y:S01]  /*10a0*/  IMAD.X R159, RZ, RZ, R35, P0 ;  /* 0x000000ffff9f7224 */ /* 0x000fe200000e0623 */
[----:B------:R-:W-:Y:S01]  /*10b0*/  @!PT LDS RZ, [RZ] ;  /* 0x00000000fffff984 */ /* 0x000fe20000000800 */
[----:B------:R-:W-:Y:S01]  /*10c0*/  @!PT LDS RZ, [RZ] ;  /* 0x00000000fffff984 */ /* 0x000fe20000000800 */
[----:B------:R-:W-:Y:S01]  /*10d0*/  @!PT LDS RZ, [RZ] ;  /* 0x00000000fffff984 */ /* 0x000fe20000000800 */
[----:B------:R-:W-:Y:S04]  /*10e0*/  LDGSTS.E.BYPASS.128 [R19+0x2000], desc[UR22][R20.64+0x40] ;  /* 0x0200004014137fae */ /* 0x000fe8000b901c56 */
[----:B------:R-:W-:Y:S04]  /*10f0*/  LDGSTS.E.BYPASS.128 [R37+0x2000], desc[UR22][R22.64+0x40] ;  /* 0x0200004016257fae */ /* 0x000fe8000b901c56 */
[----:B------:R1:W-:Y:S04]  /*1100*/  LDGSTS.E.BYPASS.128 [R39+0x2000], desc[UR22][R24.64+0x40] ;  /* 0x0200004018277fae */ /* 0x0003e8000b901c56 */
[----:B------:R2:W-:Y:S04]  /*1110*/  LDGSTS.E.BYPASS.128 [R41+0x2000], desc[UR22][R26.64+0x40] ;  /* 0x020000401a297fae */ /* 0x0005e8000b901c56 */
[----:B------:R-:W0:Y:S04]  /*1120*/  LDGDEPBAR ;  /* 0x00000000000079af */ /* 0x000e280000000000 */
[----:B------:R3:W-:Y:S01]  /*1130*/  LDGSTS.E.BYPASS.128 [R19+0x8000], desc[UR22][R28.64+0x40] ;  /* 0x080000401c137fae */ /* 0x0007e2000b901c56 */
[----:B-1----:R-:W-:-:S03]  /*1140*/  CS2R R24, SRZ ;  /* 0x0000000000187805 */ /* 0x002fc6000001ff00 */
[----:B------:R1:W-:Y:S01]  /*1150*/  LDGSTS.E.BYPASS.128 [R37+0x8000], desc[UR22][R30.64+0x40] ;  /* 0x080000401e257fae */ /* 0x0003e2000b901c56 */
[----:B--2---:R-:W-:-:S03]  /*1160*/  CS2R R26, SRZ ;  /* 0x00000000001a7805 */ /* 0x004fc6000001ff00 */
[----:B------:R2:W-:Y:S04]  /*1170*/  LDGSTS.E.BYPASS.128 [R39+0x8000], desc[UR22][R32.64+0x40] ;  /* 0x0800004020277fae */ /* 0x0005e8000b901c56 */
[----:B------:R4:W-:Y:S01]  /*1180*/  LDGSTS.E.BYPASS.128 [R41+0x8000], desc[UR22][R34.64+0x40] ;  /* 0x0800004022297fae */ /* 0x0009e2000b901c56 */
[----:B---3--:R-:W-:-:S03]  /*1190*/  CS2R R28, SRZ ;  /* 0x00000000001c7805 */ /* 0x008fc6000001ff00 */
[----:B------:R-:W0:Y:S01]  /*11a0*/  LDGDEPBAR ;  /* 0x00000000000079af */ /* 0x000e220000000000 */
[----:B-1----:R-:W-:Y:S02]  /*11b0*/  CS2R R30, SRZ ;  /* 0x00000000001e7805 */ /* 0x002fe4000001ff00 */
[----:B------:R-:W-:Y:S02]  /*11c0*/  CS2R R36, SRZ ;  /* 0x0000000000247805 */ /* 0x000fe4000001ff00 */
[----:B--2---:R-:W-:Y:S02]  /*11d0*/  CS2R R32, SRZ ;  /* 0x0000000000207805 */ /* 0x004fe4000001ff00 */
[----:B------:R-:W-:Y:S02]  /*11e0*/  CS2R R38, SRZ ;  /* 0x0000000000267805 */ /* 0x000fe4000001ff00 */
[----:B----4-:R-:W-:Y:S02]  /*11f0*/  CS2R R34, SRZ ;  /* 0x0000000000227805 */ /* 0x010fe4000001ff00 */
[----:B------:R-:W-:-:S07]  /*1200*/  CS2R R40, SRZ ;  /* 0x0000000000287805 */ /* 0x000fce000001ff00 */
.L_x_0:
[----:B------:R-:W1:Y:S01]  /*1210*/  SHFL.IDX PT, R18, R160, RZ, 0x1f ;  /* 0x00001fffa0127589 */ /* 0x000e6200000e0000 */
[----:B------:R-:W-:Y:S01]  /*1220*/  UIADD3 UR20, UR20, 0x1, URZ ;  /* 0x0000000114147890 */ /* 0x000fe2000fffe03f */
[----:B------:R-:W-:-:S04]  /*1230*/  DEPBAR.LE SB0, 0x2 ;  /* 0x000080800000791a */ /* 0x000fc80000000000 */
[----:B------:R-:W-:Y:S01]  /*1240*/  UISETP.GE.AND UP0, UPT, UR20, 0x3, UPT ;  /* 0x000000031400788c */ /* 0x000fe2000bf06270 */
[----:B------:R-:W-:Y:S01]  /*1250*/  BAR.SYNC.DEFER_BLOCKING 0x0 ;  /* 0x0000000000007b1d */ /* 0x000fe20000010000 */
[----:B------:R-:W-:Y:S01]  /*1260*/  UIADD3 UR19, UR19, 0x1, URZ ;  /* 0x0000000113137890 */ /* 0x000fe2000fffe03f */
[----:B------:R-:W-:Y:S01]  /*1270*/  IADD3 R22, P1, R8, UR4, RZ ;  /* 0x0000000408167c10 */ /* 0x000fe2000ff3e0ff */
[----:B------:R-:W-:Y:S01]  /*1280*/  USEL UR20, UR20, URZ, !UP0 ;  /* 0x0000003f14147287 */ /* 0x000fe2000c000000 */
[----:B------:R-:W-:Y:S02]  /*1290*/  VIADD R161, R161, 0x20 ;  /* 0x00000020a1a17836 */ /* 0x000fe40000000000 */
[----:B------:R-:W-:Y:S01]  /*12a0*/  UMOV UR15, 0x80000020 ;  /* 0x80000020000f7882 */ /* 0x000fe20000000000 */
[----:B------:R-:W-:Y:S01]  /*12b0*/  UMOV UR9, 0x80000020 ;  /* 0x8000002000097882 */ /* 0x000fe20000000000 */
[----:B------:R-:W-:Y:S02]  /*12c0*/  IADD3.X R23, R10, UR5, RZ, P1, !PT ;  /* 0x000000050a177c10 */ /* 0x000fe40008ffe4ff */
[----:B------:R-:W-:-:S02]  /*12d0*/  IADD3 R152, P1, R9, UR4, RZ ;  /* 0x0000000409987c10 */ /* 0x000fc4000ff3e0ff */
[----:B------:R-:W-:Y:S02]  /*12e0*/  ISETP.GE.U32.AND P0, PT, R161, 0x2fc0, PT ;  /* 0x00002fc0a100780c */ /* 0x000fe40003f06070 */
[----:B------:R-:W-:Y:S02]  /*12f0*/  IADD3.X R153, R12, UR5, RZ, P1, !PT ;  /* 0x000000050c997c10 */ /* 0x000fe40008ffe4ff */
[----:B-1----:R-:W-:Y:S02]  /*1300*/  R2UR UR6, R18 ;  /* 0x00000000120672ca */ /* 0x002fe400000e0000 */
[----:B------:R-:W-:-:S04]  /*1310*/  IADD3 R18, P1, R11, UR4, RZ ;  /* 0x000000040b127c10 */ /* 0x000fc8000ff3e0ff */
[----:B------:R-:W-:Y:S01]  /*1320*/  IADD3.X R19, R14, UR5, RZ, P1, !PT ;  /* 0x000000050e137c10 */ /* 0x000fe20008ffe4ff */
[----:B------:R-:W-:Y:S01]  /*1330*/  WARPGROUP.ARRIVE ;  /* 0x00000000000079c5 */ /* 0x000fe20000000000 */
[----:B------:R-:W-:-:S04]  /*1340*/  IADD3 R20, P1, R13, UR4, RZ ;  /* 0x000000040d147c10 */ /* 0x000fc8000ff3e0ff */
[----:B------:R-:W-:Y:S01]  /*1350*/  IADD3.X R21, R16, UR5, RZ, P1, !PT ;  /* 0x0000000510157c10 */ /* 0x000fe20008ffe4ff */
[----:B------:R-:W-:Y:S02]  /*1360*/  USHF.L.U32 UR7, UR6, 0x6, URZ ;  /* 0x0000000606077899 */ /* 0x000fe4000800063f */
[----:B------:R-:W-:Y:S02]  /*1370*/  ULEA UR6, UR20, UR18, 0xd ;  /* 0x0000001214067291 */ /* 0x000fe4000f8e683f */
[----:B------:R-:W-:Y:S02]  /*1380*/  ULOP3.LUT UR7, UR7, 0xc0, URZ, 0xc0, !UPT ;  /* 0x000000c007077892 */ /* 0x000fe4000f8ec03f */
[----:B------:R-:W-:Y:S02]  /*1390*/  USHF.R.U32.HI UR8, URZ, 0x4, UR6 ;  /* 0x000000043f087899 */ /* 0x000fe40008011606 */
[----:B------:R-:W-:Y:S02]  /*13a0*/  UIADD3 UR6, UR6, 0x6000, URZ ;  /* 0x0000600006067890 */ /* 0x000fe4000fffe03f */
[----:B------:R-:W-:-:S02]  /*13b0*/  ULOP3.LUT UR8, UR8, 0x3fff, URZ, 0xc0, !UPT ;  /* 0x00003fff08087892 */ /* 0x000fc4000f8ec03f */
[----:B------:R-:W-:Y:S02]  /*13c0*/  USHF.R.U32.HI UR6, URZ, 0x4, UR6 ;  /* 0x000000043f067899 */ /* 0x000fe40008011606 */
[----:B------:R-:W-:Y:S02]  /*13d0*/  UIADD3 UR16, UP0, UR7, UR8, URZ ;  /* 0x0000000807107290 */ /* 0x000fe4000ff1e03f */
[----:B------:R-:W-:Y:S02]  /*13e0*/  ULOP3.LUT UR6, UR6, 0x3fff, URZ, 0xc0, !UPT ;  /* 0x00003fff06067892 */ /* 0x000fe4000f8ec03f */
[----:B------:R-:W-:Y:S02]  /*13f0*/  UIADD3.X UR17, URZ, URZ, URZ, UP0, !UPT ;  /* 0x0000003f3f117290 */ /* 0x000fe400087fe43f */
[----:B------:R-:W-:Y:S02]  /*1400*/  ULOP3.LUT UR14, UR6, 0x2000000, URZ, 0xfc, !UPT ;  /* 0x02000000060e7892 */ /* 0x000fe4000f8efc3f */
[----:B------:R-:W-:-:S02]  /*1410*/  ULOP3.LUT UR12, UR16, 0x2000000, URZ, 0xfc, !UPT ;  /* 0x02000000100c7892 */ /* 0x000fc4000f8efc3f */
[----:B------:R-:W-:Y:S01]  /*1420*/  ULOP3.LUT UR13, UR17, 0x80000020, URZ, 0xfc, !UPT ;  /* 0x80000020110d7892 */ /* 0x000fe2000f8efc3f */
[----:B------:R-:W-:Y:S01]  /*1430*/  UMOV UR8, 0x2000002 ;  /* 0x0200000200087882 */ /* 0x000fe20000000000 */
[----:B------:R-:W-:Y:S01]  /*1440*/  UMOV UR7, URZ ;  /* 0x0000003f00077c82 */ /* 0x000fe20008000000 */
[----:B------:R-:W-:Y:S02]  /*1450*/  UISETP.GE.AND UP0, UPT, UR19, 0x3, UPT ;  /* 0x000000031300788c */ /* 0x000fe4000bf06270 */
[----:B------:R-:W-:Y:S02]  /*1460*/  UIADD3.64 UR10, UR6, UR8, URZ ;  /* 0x00000008060a7297 */ /* 0x000fe4000fffe03f */
[----:B------:R-:W-:Y:S02]  /*1470*/  UIADD3.64 UR8, UR16, UR8, URZ ;  /* 0x0000000810087297 */ /* 0x000fe4000fffe03f */
[----:B------:R-:W-:Y:S01]  /*1480*/  HGMMA.64x128x16.F32.BF16 R88, gdesc[UR12], R88 ;  /* 0x01e000000c5879f0 */ /* 0x000fe20008701858 */
[----:B------:R-:W-:Y:S01]  /*1490*/  UMOV UR12, 0x2000100 ;  /* 0x02000100000c7882 */ /* 0x000fe20000000000 */
[----:B------:R-:W-:Y:S01]  /*14a0*/  UMOV UR13, 0x80000020 ;  /* 0x80000020000d7882 */ /* 0x000fe20000000000 */
[----:B------:R-:W-:-:S02]  /*14b0*/  USEL UR19, UR19, URZ, !UP0 ;  /* 0x0000003f13137287 */ /* 0x000fc4000c000000 */
[----:B------:R-:W-:Y:S02]  /*14c0*/  UIADD3.64 UR12, UR16, UR12, URZ ;  /* 0x0000000c100c7297 */ /* 0x000fe4000fffe03f */
[----:B------:R-:W-:-:S06]  /*14d0*/  ULEA UR6, UR19, UR18, 0xd ;  /* 0x0000001213067291 */ /* 0x000fcc000f8e683f */
[----:B------:R-:W-:Y:S02]  /*14e0*/  LEA R164, R7, UR6, 0x1 ;  /* 0x0000000607a47c11 */ /* 0x000fe4000f8e08ff */
[----:B------:R-:W-:Y:S02]  /*14f0*/  LEA R162, R2, UR6, 0x1 ;  /* 0x0000000602a27c11 */ /* 0x000fe4000f8e08ff */
[----:B------:R-:W-:Y:S02]  /*1500*/  LEA R163, R4, UR6, 0x1 ;  /* 0x0000000604a37c11 */ /* 0x000fe4000f8e08ff */
[----:B------:R-:W-:Y:S01]  /*1510*/  LEA R165, R6, UR6, 0x1 ;  /* 0x0000000606a57c11 */ /* 0x000fe2000f8e08ff */
[----:B------:R-:W-:-:S12]  /*1520*/  HGMMA.64x128x16.F32.BF16 R88, gdesc[UR8], R88 ;  /* 0x01e00000085879f0 */ /* 0x000fd80008701858 */
[----:B------:R-:W-:Y:S01]  /*1530*/  HGMMA.64x128x16.F32.BF16 R24, gdesc[UR12], R24 ;  /* 0x01e000000c1879f0 */ /* 0x000fe20008701818 */
[----:B------:R-:W-:Y:S01]  /*1540*/  UMOV UR8, 0x2000102 ;  /* 0x0200010200087882 */ /* 0x000fe20000000000 */
[----:B------:R-:W-:Y:S02]  /*1550*/  UMOV UR9, 0x80000020 ;  /* 0x8000002000097882 */ /* 0x000fe40000000000 */
[----:B------:R-:W-:-:S09]  /*1560*/  UIADD3.64 UR8, UR16, UR8, URZ ;  /* 0x0000000810087297 */ /* 0x000fd2000fffe03f */
[----:B------:R-:W-:Y:S03]  /*1570*/  HGMMA.64x128x16.F32.BF16 R24, gdesc[UR8], R24, gsb0 ;  /* 0x01e00000081879f0 */ /* 0x000fe60008001818 */
[----:B------:R-:W-:Y:S02]  /*1580*/  WARPGROUP.DEPBAR.LE gsb0, 0x1 ;  /* 0x00008000000079c5 */ /* 0x000fe40000010100 */
[----:B------:R-:W-:Y:S06]  /*1590*/  BAR.SYNC.DEFER_BLOCKING 0x0 ;  /* 0x0000000000007b1d */ /* 0x000fec0000010000 */
[----:B------:R-:W-:Y:S01]  /*15a0*/  @!PT LDS RZ, [RZ] ;  /* 0x00000000fffff984 */ /* 0x000fe20000000800 */
[----:B------:R-:W-:Y:S01]  /*15b0*/  @!PT LDS RZ, [RZ] ;  /* 0x00000000fffff984 */ /* 0x000fe20000000800 */
[----:B------:R-:W-:Y:S01]  /*15c0*/  @!PT LDS RZ, [RZ] ;  /* 0x00000000fffff984 */ /* 0x000fe20000000800 */
[----:B------:R1:W-:Y:S04]  /*15d0*/  LDGSTS.E.BYPASS.128 [R164], desc[UR22][R22.64], !P0 ;  /* 0x0000000016a47fae */ /* 0x0003e8000c101c56 */
[----:B------:R2:W-:Y:S04]  /*15e0*/  LDGSTS.E.BYPASS.128 [R162], desc[UR22][R152.64], !P0 ;  /* 0x0000000098a27fae */ /* 0x0005e8000c101c56 */
[----:B------:R3:W-:Y:S01]  /*15f0*/  LDGSTS.E.BYPASS.128 [R163], desc[UR22][R18.64], !P0 ;  /* 0x0000000012a37fae */ /* 0x0007e2000c101c56 */
[----:B-1----:R-:W-:-:S03]  /*1600*/  IADD3 R22, P1, R15, UR4, RZ ;  /* 0x000000040f167c10 */ /* 0x002fc6000ff3e0ff */
[----:B------:R1:W-:Y:S01]  /*1610*/  LDGSTS.E.BYPASS.128 [R165], desc[UR22][R20.64], !P0 ;  /* 0x0000000014a57fae */ /* 0x0003e2000c101c56 */
[----:B------:R-:W-:-:S03]  /*1620*/  IADD3.X R23, R154, UR5, RZ, P1, !PT ;  /* 0x000000059a177c10 */ /* 0x000fc60008ffe4ff */
[----:B------:R-:W0:Y:S01]  /*1630*/  LDGDEPBAR ;  /* 0x00000000000079af */ /* 0x000e220000000000 */
[----:B--2---:R-:W-:-:S03]  /*1640*/  IADD3 R152, P1, R17, UR4, RZ ;  /* 0x0000000411987c10 */ /* 0x004fc6000ff3e0ff */
[----:B------:R2:W-:Y:S01]  /*1650*/  LDGSTS.E.BYPASS.128 [R164+0x6000], desc[UR22][R22.64], !P0 ;  /* 0x0600000016a47fae */ /* 0x0005e2000c101c56 */
[----:B------:R-:W-:Y:S02]  /*1660*/  IADD3.X R153, R157, UR5, RZ, P1, !PT ;  /* 0x000000059d997c10 */ /* 0x000fe40008ffe4ff */
[----:B---3--:R-:W-:-:S03]  /*1670*/  IADD3 R18, P1, R155, UR4, RZ ;  /* 0x000000049b127c10 */ /* 0x008fc6000ff3e0ff */
[----:B------:R2:W-:Y:S01]  /*1680*/  LDGSTS.E.BYPASS.128 [R162+0x6000], desc[UR22][R152.64], !P0 ;  /* 0x0600000098a27fae */ /* 0x0005e2000c101c56 */
[----:B------:R-:W-:Y:S02]  /*1690*/  IADD3.X R19, R158, UR5, RZ, P1, !PT ;  /* 0x000000059e137c10 */ /* 0x000fe40008ffe4ff */
[----:B-1----:R-:W-:Y:S01]  /*16a0*/  IADD3 R20, P1, R156, UR4, RZ ;  /* 0x000000049c147c10 */ /* 0x002fe2000ff3e0ff */
[----:B------:R-:W-:Y:S02]  /*16b0*/  UIADD3 UR4, UP0, UR4, 0x40, URZ ;  /* 0x0000004004047890 */ /* 0x000fe4000ff1e03f */
[----:B------:R2:W-:Y:S01]  /*16c0*/  LDGSTS.E.BYPASS.128 [R163+0x6000], desc[UR22][R18.64], !P0 ;  /* 0x0600000012a37fae */ /* 0x0005e2000c101c56 */
[----:B------:R-:W-:Y:S01]  /*16d0*/  IADD3.X R21, R159, UR5, RZ, P1, !PT ;  /* 0x000000059f157c10 */ /* 0x000fe20008ffe4ff */
[----:B------:R-:W-:-:S04]  /*16e0*/  UIADD3.X UR5, URZ, UR5, URZ, UP0, !UPT ;  /* 0x000000053f057290 */ /* 0x000fc800087fe43f */
[----:B------:R2:W-:Y:S01]  /*16f0*/  LDGSTS.E.BYPASS.128 [R165+0x6000], desc[UR22][R20.64], !P0 ;  /* 0x0600000014a57fae */ /* 0x0005e2000c101c56 */
[----:B------:R-:W-:-:S03]  /*1700*/  ISETP.GE.U32.AND P0, PT, R161, 0x2fe0, PT ;  /* 0x00002fe0a100780c */ /* 0x000fc60003f06070 */
[----:B------:R-:W0:Y:S10]  /*1710*/  LDGDEPBAR ;  /* 0x00000000000079af */ /* 0x000e340000000000 */
[----:B--2---:R-:W-:Y:S05]  /*1720*/  @!P0 BRA `(.L_x_0) ;  /* 0xfffffff800b88947 */ /* 0x004fea000383ffff */
[----:B------:R-:W1:Y:S01]  /*1730*/  S2R R8, SR_TID.X ;  /* 0x0000000000087919 */ /* 0x000e620000002100 */
[----:B------:R-:W-:Y:S02]  /*1740*/  WARPGROUP.DEPBAR.LE gsb0, 0x0 ;  /* 0x00008000000079c5 */ /* 0x000fe40000010000 */
[----:B------:R-:W-:-:S04]  /*1750*/  DEPBAR.LE SB0, 0x0 ;  /* 0x000080000000791a */ /* 0x000fc80000000000 */
[----:B------:R-:W-:Y:S02]  /*1760*/  F2FP.BF16.F32.PACK_AB R48, R49, R48 ;  /* 0x000000303130723e */ /* 0x000fe400000010ff */
[----:B------:R-:W-:Y:S02]  /*1770*/  F2FP.BF16.F32.PACK_AB R88, R89, R88 ;  /* 0x000000585958723e */ /* 0x000fe400000010ff */
[----:B------:R-:W-:Y:S02]  /*1780*/  F2FP.BF16.F32.PACK_AB R90, R91, R90 ;  /* 0x0000005a5b5a723e */ /* 0x000fe400000010ff */
[----:B------:R-:W-:Y:S02]  /*1790*/  F2FP.BF16.F32.PACK_AB R92, R93, R92 ;  /* 0x0000005c5d5c723e */ /* 0x000fe400000010ff */
[----:B------:R-:W-:Y:S02]  /*17a0*/  F2FP.BF16.F32.PACK_AB R94, R95, R94 ;  /* 0x0000005e5f5e723e */ /* 0x000fe400000010ff */
[----:B------:R-:W-:-:S02]  /*17b0*/  F2FP.BF16.F32.PACK_AB R96, R97, R96 ;  /* 0x000000606160723e */ /* 0x000fc400000010ff */
[----:B------:R-:W-:Y:S02]  /*17c0*/  F2FP.BF16.F32.PACK_AB R98, R99, R98 ;  /* 0x000000626362723e */ /* 0x000fe400000010ff */
[----:B------:R-:W-:Y:S02]  /*17d0*/  F2FP.BF16.F32.PACK_AB R100, R101, R100 ;  /* 0x000000646564723e */ /* 0x000fe400000010ff */
[----:B------:R-:W-:Y:S02]  /*17e0*/  F2FP.BF16.F32.PACK_AB R102, R103, R102 ;  /* 0x000000666766723e */ /* 0x000fe400000010ff */
[----:B------:R-:W-:Y:S02]  /*17f0*/  F2FP.BF16.F32.PACK_AB R104, R105, R104 ;  /* 0x000000686968723e */ /* 0x000fe400000010ff */
[----:B------:R-:W-:Y:S02]  /*1800*/  F2FP.BF16.F32.PACK_AB R106, R107, R106 ;  /* 0x0000006a6b6a723e */ /* 0x000fe400000010ff */
[----:B------:R-:W-:-:S02]  /*1810*/  F2FP.BF16.F32.PACK_AB R108, R109, R108 ;  /* 0x0000006c6d6c723e */ /* 0x000fc400000010ff */
[----:B------:R-:W-:Y:S01]  /*1820*/  F2FP.BF16.F32.PACK_AB R110, R111, R110 ;  /* 0x0000006e6f6e723e */ /* 0x000fe200000010ff */
[----:B-1----:R-:W-:Y:S01]  /*1830*/  IMAD.SHL.U32 R10, R8, 0x8, RZ ;  /* 0x00000008080a7824 */ /* 0x002fe200078e00ff */
[--C-:B------:R-:W-:Y:S02]  /*1840*/  SHF.R.U32.HI R4, RZ, 0x5, R8.reuse ;  /* 0x00000005ff047819 */ /* 0x100fe40000011608 */
[--C-:B------:R-:W-:Y:S02]  /*1850*/  SHF.R.U32.HI R6, RZ, 0x2, R8.reuse ;  /* 0x00000002ff067819 */ /* 0x100fe40000011608 */
[----:B------:R-:W-:Y:S02]  /*1860*/  LOP3.LUT R4, R4, 0x3, RZ, 0xc0, !PT ;  /* 0x0000000304047812 */ /* 0x000fe400078ec0ff */
[----:B------:R-:W-:Y:S02]  /*1870*/  SGXT.U32 R6, R6, 0x3 ;  /* 0x000000030606781a */ /* 0x000fe40000000000 */
[----:B------:R-:W-:Y:S01]  /*1880*/  SHF.R.U32.HI R9, RZ, 0x4, R8 ;  /* 0x00000004ff097819 */ /* 0x000fe20000011608 */
[----:B------:R-:W-:Y:S01]  /*1890*/  IMAD.SHL.U32 R7, R4, 0x10, RZ ;  /* 0x0000001004077824 */ /* 0x000fe200078e00ff */
[----:B------:R-:W-:-:S02]  /*18a0*/  F2FP.BF16.F32.PACK_AB R112, R113, R112 ;  /* 0x000000707170723e */ /* 0x000fc400000010ff */
[----:B------:R-:W-:Y:S02]  /*18b0*/  F2FP.BF16.F32.PACK_AB R114, R115, R114 ;  /* 0x000000727372723e */ /* 0x000fe400000010ff */
[----:B------:R-:W-:Y:S02]  /*18c0*/  LOP3.LUT R11, R7, R6, RZ, 0xfc, !PT ;  /* 0x00000006070b7212 */ /* 0x000fe400078efcff */
[----:B------:R-:W-:Y:S01]  /*18d0*/  SGXT.U32 R6, R9, 0x1 ;  /* 0x000000010906781a */ /* 0x000fe20000000000 */
[----:B------:R-:W-:Y:S01]  /*18e0*/  IMAD.SHL.U32 R9, R4, 0x2, RZ ;  /* 0x0000000204097824 */ /* 0x000fe200078e00ff */
[----:B------:R-:W-:Y:S01]  /*18f0*/  F2FP.BF16.F32.PACK_AB R116, R117, R116 ;  /* 0x000000747574723e */ /* 0x000fe200000010ff */
[----:B------:R-:W-:Y:S01]  /*1900*/  IMAD.SHL.U32 R4, R8, 0x2, RZ ;  /* 0x0000000208047824 */ /* 0x000fe200078e00ff */
[----:B------:R-:W-:Y:S02]  /*1910*/  F2FP.BF16.F32.PACK_AB R118, R119, R118 ;  /* 0x000000767776723e */ /* 0x000fe400000010ff */
[----:B------:R-:W-:-:S02]  /*1920*/  LOP3.LUT R13, R9, R6, RZ, 0xfc, !PT ;  /* 0x00000006090d7212 */ /* 0x000fc400078efcff */
[----:B------:R-:W-:Y:S02]  /*1930*/  LOP3.LUT R6, R4, 0x6, RZ, 0xc0, !PT ;  /* 0x0000000604067812 */ /* 0x000fe400078ec0ff */
[----:B------:R-:W-:Y:S02]  /*1940*/  F2FP.BF16.F32.PACK_AB R120, R121, R120 ;  /* 0x000000787978723e */ /* 0x000fe400000010ff */
[----:B------:R-:W-:Y:S01]  /*1950*/  F2FP.BF16.F32.PACK_AB R122, R123, R122 ;  /* 0x0000007a7b7a723e */ /* 0x000fe200000010ff */
[----:B------:R-:W-:Y:S01]  /*1960*/  IMAD R6, R11, 0x88, R6 ;  /* 0x000000880b067824 */ /* 0x000fe200078e0206 */
        /* <DEDUP_REMOVED lines=14> */
[----:B------:R-:W-:Y:S01]  /*1a50*/  LEA R49, R6, UR18, 0x1 ;  /* 0x0000001206317c11 */ /* 0x000fe2000f8e08ff */
[----:B------:R-:W-:Y:S01]  /*1a60*/  BAR.SYNC.DEFER_BLOCKING 0x0 ;  /* 0x0000000000007b1d */ /* 0x000fe20000010000 */
[----:B------:R-:W-:-:S02]  /*1a70*/  F2FP.BF16.F32.PACK_AB R152, R47, R46 ;  /* 0x0000002e2f98723e */ /* 0x000fc400000010ff */
[----:B------:R-:W-:Y:S02]  /*1a80*/  LOP3.LUT R46, R5, 0x78, R10, 0xf8, !PT ;  /* 0x00000078052e7812 */ /* 0x000fe400078ef80a */
[----:B------:R-:W-:Y:S02]  /*1a90*/  LOP3.LUT R4, R10, 0x78, RZ, 0xc0, !PT ;  /* 0x000000780a047812 */ /* 0x000fe400078ec0ff */
[----:B------:R-:W-:Y:S02]  /*1aa0*/  LOP3.LUT R5, R3, 0x8, RZ, 0xfc, !PT ;  /* 0x0000000803057812 */ /* 0x000fe400078efcff */
[----:B------:R-:W-:Y:S01]  /*1ab0*/  ISETP.GE.AND P0, PT, R46, 0xc00, PT ;  /* 0x00000c002e00780c */ /* 0x000fe20003f06270 */
[----:B------:R-:W-:Y:S01]  /*1ac0*/  IMAD R4, R13, 0x88, R4 ;  /* 0x000000880d047824 */ /* 0x000fe200078e0204 */
[----:B------:R-:W-:Y:S02]  /*1ad0*/  LOP3.LUT R7, R3, 0x10, RZ, 0xfc, !PT ;  /* 0x0000001003077812 */ /* 0x000fe400078efcff */
[----:B------:R-:W-:-:S02]  /*1ae0*/  ISETP.LT.AND P2, PT, R5, R0, !P0 ;  /* 0x000000000500720c */ /* 0x000fc40004741270 */
[----:B------:R-:W-:Y:S02]  /*1af0*/  ISETP.LT.AND P1, PT, R7, R0, !P0 ;  /* 0x000000000700720c */ /* 0x000fe40004721270 */
[----:B------:R-:W-:Y:S02]  /*1b00*/  F2FP.BF16.F32.PACK_AB R156, R61, R60 ;  /* 0x0000003c3d9c723e */ /* 0x000fe400000010ff */
[C---:B------:R-:W-:Y:S02]  /*1b10*/  LOP3.LUT R5, R3.reuse, 0x18, RZ, 0xfc, !PT ;  /* 0x0000001803057812 */ /* 0x040fe400078efcff */
[C---:B------:R-:W-:Y:S02]  /*1b20*/  LOP3.LUT R7, R3.reuse, 0x20, RZ, 0xfc, !PT ;  /* 0x0000002003077812 */ /* 0x040fe400078efcff */
[----:B------:R-:W-:Y:S01]  /*1b30*/  LOP3.LUT R9, R3, 0x28, RZ, 0xfc, !PT ;  /* 0x0000002803097812 */ /* 0x000fe200078efcff */
[----:B------:R-:W-:Y:S01]  /*1b40*/  STS [R49], R88 ;  /* 0x0000005831007388 */ /* 0x000fe20000000800 */
[----:B------:R-:W-:-:S02]  /*1b50*/  LEA R60, R4, UR18, 0x1 ;  /* 0x00000012043c7c11 */ /* 0x000fc4000f8e08ff */
[----:B------:R-:W-:Y:S01]  /*1b60*/  F2FP.BF16.F32.PACK_AB R32, R33, R32 ;  /* 0x000000202120723e */ /* 0x000fe200000010ff */
[----:B------:R-:W-:Y:S01]  /*1b70*/  STS [R49+0x880], R90 ;  /* 0x0008805a31007388 */ /* 0x000fe20000000800 */
[----:B------:R-:W-:Y:S02]  /*1b80*/  F2FP.BF16.F32.PACK_AB R34, R35, R34 ;  /* 0x000000222322723e */ /* 0x000fe400000010ff */
[----:B------:R-:W-:Y:S01]  /*1b90*/  F2FP.BF16.F32.PACK_AB R2, R25, R24 ;  /* 0x000000181902723e */ /* 0x000fe200000010ff */
[----:B------:R-:W-:Y:S01]  /*1ba0*/  STS [R49+0x10], R92 ;  /* 0x0000105c31007388 */ /* 0x000fe20000000800 */
[----:B------:R-:W-:Y:S02]  /*1bb0*/  F2FP.BF16.F32.PACK_AB R16, R27, R26 ;  /* 0x0000001a1b10723e */ /* 0x000fe400000010ff */
[----:B------:R-:W-:Y:S01]  /*1bc0*/  F2FP.BF16.F32.PACK_AB R17, R29, R28 ;  /* 0x0000001c1d11723e */ /* 0x000fe200000010ff */
[----:B------:R-:W-:Y:S01]  /*1bd0*/  STS [R49+0x890], R94 ;  /* 0x0008905e31007388 */ /* 0x000fe20000000800 */
[----:B------:R-:W-:-:S02]  /*1be0*/  F2FP.BF16.F32.PACK_AB R18, R31, R30 ;  /* 0x0000001e1f12723e */ /* 0x000fc400000010ff */
[----:B------:R-:W-:Y:S01]  /*1bf0*/  F2FP.BF16.F32.PACK_AB R19, R37, R36 ;  /* 0x000000242513723e */ /* 0x000fe200000010ff */
[----:B------:R-:W-:Y:S01]  /*1c00*/  STS [R49+0x20], R96 ;  /* 0x0000206031007388 */ /* 0x000fe20000000800 */
[----:B------:R-:W-:Y:S02]  /*1c10*/  F2FP.BF16.F32.PACK_AB R33, R39, R38 ;  /* 0x000000262721723e */ /* 0x000fe400000010ff */
[----:B------:R-:W-:Y:S01]  /*1c20*/  F2FP.BF16.F32.PACK_AB R35, R41, R40 ;  /* 0x000000282923723e */ /* 0x000fe200000010ff */
[----:B------:R-:W-:Y:S01]  /*1c30*/  STS [R49+0x8a0], R98 ;  /* 0x0008a06231007388 */ /* 0x000fe20000000800 */
[----:B------:R-:W-:Y:S02]  /*1c40*/  F2FP.BF16.F32.PACK_AB R89, R43, R42 ;  /* 0x0000002a2b59723e */ /* 0x000fe400000010ff */
[-C--:B------:R-:W-:Y:S01]  /*1c50*/  ISETP.LT.AND P6, PT, R5, R0.reuse, !P0 ;  /* 0x000000000500720c */ /* 0x080fe200047c1270 */
[----:B------:R-:W-:Y:S01]  /*1c60*/  STS [R49+0x30], R100 ;  /* 0x0000306431007388 */ /* 0x000fe20000000800 */
[----:B------:R-:W-:-:S02]  /*1c70*/  ISETP.LT.AND P5, PT, R7, R0, !P0 ;  /* 0x000000000700720c */ /* 0x000fc400047a1270 */
[----:B------:R-:W-:Y:S01]  /*1c80*/  ISETP.LT.AND P4, PT, R9, R0, !P0 ;  /* 0x000000000900720c */ /* 0x000fe20004781270 */
[----:B------:R-:W-:Y:S01]  /*1c90*/  STS [R49+0x8b0], R102 ;  /* 0x0008b06631007388 */ /* 0x000fe20000000800 */
[----:B------:R-:W-:Y:S02]  /*1ca0*/  F2FP.BF16.F32.PACK_AB R44, R45, R44 ;  /* 0x0000002c2d2c723e */ /* 0x000fe400000010ff */
[----:B------:R-:W-:Y:S01]  /*1cb0*/  F2FP.BF16.F32.PACK_AB R50, R51, R50 ;  /* 0x000000323332723e */ /* 0x000fe200000010ff */
[----:B------:R-:W-:Y:S01]  /*1cc0*/  STS [R49+0x40], R104 ;  /* 0x0000406831007388 */ /* 0x000fe20000000800 */
[----:B------:R-:W-:Y:S02]  /*1cd0*/  F2FP.BF16.F32.PACK_AB R154, R53, R52 ;  /* 0x00000034359a723e */ /* 0x000fe400000010ff */
[----:B------:R-:W-:Y:S01]  /*1ce0*/  F2FP.BF16.F32.PACK_AB R54, R55, R54 ;  /* 0x000000363736723e */ /* 0x000fe200000010ff */
[----:B------:R-:W-:Y:S01]  /*1cf0*/  STS [R49+0x8c0], R106 ;  /* 0x0008c06a31007388 */ /* 0x000fe20000000800 */
[----:B------:R-:W-:Y:S01]  /*1d00*/  F2FP.BF16.F32.PACK_AB R56, R57, R56 ;  /* 0x000000383938723e */ /* 0x000fe200000010ff */
[----:B------:R-:W1:Y:S01]  /*1d10*/  LDC.64 R52, c[0x0][0x220] ;  /* 0x00008800ff347b82 */ /* 0x000e620000000a00 */
[----:B------:R-:W-:Y:S01]  /*1d20*/  F2FP.BF16.F32.PACK_AB R58, R59, R58 ;  /* 0x0000003a3b3a723e */ /* 0x000fe200000010ff */
[----:B------:R-:W-:Y:S01]  /*1d30*/  STS [R49+0x50], R108 ;  /* 0x0000506c31007388 */ /* 0x000fe20000000800 */
[----:B------:R-:W-:Y:S01]  /*1d40*/  F2FP.BF16.F32.PACK_AB R62, R63, R62 ;  /* 0x0000003e3f3e723e */ /* 0x000fe200000010ff */
[----:B------:R-:W-:Y:S01]  /*1d50*/  IMAD R63, R3, 0xc00, R46 ;  /* 0x00000c00033f7824 */ /* 0x000fe200078e022e */
[----:B------:R-:W-:Y:S01]  /*1d60*/  F2FP.BF16.F32.PACK_AB R64, R65, R64 ;  /* 0x000000404140723e */ /* 0x000fe200000010ff */
[----:B------:R-:W-:Y:S01]  /*1d70*/  STS [R49+0x8d0], R110 ;  /* 0x0008d06e31007388 */ /* 0x000fe20000000800 */
[----:B------:R-:W-:Y:S01]  /*1d80*/  F2FP.BF16.F32.PACK_AB R66, R67, R66 ;  /* 0x000000424342723e */ /* 0x000fe200000010ff */
[----:B------:R-:W-:Y:S01]  /*1d90*/  VIADD R47, R63, 0x6000 ;  /* 0x000060003f2f7836 */ /* 0x000fe20000000000 */
        /* <DEDUP_REMOVED lines=15> */
[----:B-1----:R-:W-:Y:S01]  /*1e90*/  IMAD.WIDE R46, R47, 0x2, R52 ;  /* 0x000000022f2e7825 */ /* 0x002fe200078e0234 */
[----:B------:R-:W-:Y:S01]  /*1ea0*/  F2FP.BF16.F32.PACK_AB R84, R85, R84 ;  /* 0x000000545554723e */ /* 0x000fe200000010ff */
[----:B------:R-:W-:Y:S01]  /*1eb0*/  STS [R49+0x80], R120 ;  /* 0x0000807831007388 */ /* 0x000fe20000000800 */
[----:B------:R-:W-:Y:S01]  /*1ec0*/  F2FP.BF16.F32.PACK_AB R86, R87, R86 ;  /* 0x000000565756723e */ /* 0x000fe200000010ff */
[----:B------:R-:W-:Y:S01]  /*1ed0*/  VIADD R65, R63, 0x1e000 ;  /* 0x0001e0003f417836 */ /* 0x000fe20000000000 */
[C---:B------:R-:W-:Y:S01]  /*1ee0*/  ISETP.LT.AND P3, PT, R3.reuse, R0, !P0 ;  /* 0x000000000300720c */ /* 0x040fe20004761270 */
[----:B------:R-:W-:Y:S01]  /*1ef0*/  STS [R49+0x900], R122 ;  /* 0x0009007a31007388 */ /* 0x000fe20000000800 */
[----:B------:R-:W-:-:S03]  /*1f00*/  LOP3.LUT R61, R3, 0x50, RZ, 0xfc, !PT ;  /* 0x00000050033d7812 */ /* 0x000fc600078efcff */
[----:B------:R-:W-:Y:S04]  /*1f10*/  STS [R49+0x90], R124 ;  /* 0x0000907c31007388 */ /* 0x000fe80000000800 */
        /* <DEDUP_REMOVED lines=12> */
[----:B------:R-:W-:Y:S01]  /*1fe0*/  STS [R49+0x970], R150 ;  /* 0x0009709631007388 */ /* 0x000fe20000000800 */
[----:B------:R-:W-:Y:S06]  /*1ff0*/  BAR.SYNC.DEFER_BLOCKING 0x0 ;  /* 0x0000000000007b1d */ /* 0x000fec0000010000 */
[----:B------:R-:W1:Y:S04]  /*2000*/  LDS.128 R36, [R60] ;  /* 0x000000003c247984 */ /* 0x000e680000000c00 */
[----:B------:R-:W2:Y:S04]  /*2010*/  LDS.128 R40, [R60+0x880] ;  /* 0x000880003c287984 */ /* 0x000ea80000000c00 */
[----:B------:R-:W3:Y:S04]  /*2020*/  LDS.128 R20, [R60+0x1100] ;  /* 0x001100003c147984 */ /* 0x000ee80000000c00 */
[----:B------:R-:W4:Y:S04]  /*2030*/  LDS.128 R24, [R60+0x1980] ;  /* 0x001980003c187984 */ /* 0x000f280000000c00 */
[----:B------:R-:W5:Y:S04]  /*2040*/  LDS.128 R28, [R60+0x2200] ;  /* 0x002200003c1c7984 */ /* 0x000f680000000c00 */
[----:B------:R-:W1:Y:S04]  /*2050*/  LDS.128 R12, [R60+0x2a80] ;  /* 0x002a80003c0c7984 */ /* 0x000e680000000c00 */
[----:B------:R-:W1:Y:S04]  /*2060*/  LDS.128 R4, [R60+0x3300] ;  /* 0x003300003c047984 */ /* 0x000e680000000c00 */
[----:B------:R-:W1:Y:S01]  /*2070*/  LDS.128 R8, [R60+0x3b80] ;  /* 0x003b80003c087984 */ /* 0x000e620000000c00 */
[----:B------:R-:W-:Y:S06]  /*2080*/  BAR.SYNC.DEFER_BLOCKING 0x0 ;  /* 0x0000000000007b1d */ /* 0x000fec0000010000 */
[----:B------:R-:W-:Y:S04]  /*2090*/  STS [R49], R2 ;  /* 0x0000000231007388 */ /* 0x000fe80000000800 */
[----:B------:R-:W-:Y:S04]  /*20a0*/  STS [R49+0x880], R16 ;  /* 0x0008801031007388 */ /* 0x000fe80000000800 */
[----:B------:R2:W-:Y:S04]  /*20b0*/  STS [R49+0x10], R17 ;  /* 0x0000101131007388 */ /* 0x0005e80000000800 */
[----:B------:R-:W-:Y:S04]  /*20c0*/  STS [R49+0x890], R18 ;  /* 0x0008901231007388 */ /* 0x000fe80000000800 */
[----:B------:R-:W-:Y:S01]  /*20d0*/  STS [R49+0x20], R32 ;  /* 0x0000202031007388 */ /* 0x000fe20000000800 */
[----:B--2---:R-:W-:-:S03]  /*20e0*/  LOP3.LUT R17, R3, 0x30, RZ, 0xfc, !PT ;  /* 0x0000003003117812 */ /* 0x004fc600078efcff */
        /* <DEDUP_REMOVED lines=9> */
[----:B--2---:R-:W-:-:S03]  /*2180*/  IMAD.WIDE R44, R63, 0x2, R52 ;  /* 0x000000023f2c7825 */ /* 0x004fc600078e0234 */
[----:B------:R-:W-:Y:S04]  /*2190*/  STS [R49+0x8e0], R50 ;  /* 0x0008e03231007388 */ /* 0x000fe80000000800 */
[----:B------:R-:W-:Y:S04]  /*21a0*/  STS [R49+0x70], R154 ;  /* 0x0000709a31007388 */ /* 0x000fe80000000800 */
[----:B------:R2:W-:Y:S04]  /*21b0*/  STS [R49+0x8f0], R54 ;  /* 0x0008f03631007388 */ /* 0x0005e80000000800 */
[----:B------:R1:W-:Y:S04]  /*21c0*/  STS [R49+0x80], R56 ;  /* 0x0000803831007388 */ /* 0x0003e80000000800 */
[----:B------:R3:W-:Y:S01]  /*21d0*/  STS [R49+0x900], R58 ;  /* 0x0009003a31007388 */ /* 0x0007e20000000800 */
[----:B--2---:R-:W-:-:S03]  /*21e0*/  IMAD.WIDE R54, R55, 0x2, R52 ;  /* 0x0000000237367825 */ /* 0x004fc600078e0234 */
[----:B------:R-:W-:Y:S01]  /*21f0*/  STS [R49+0x90], R156 ;  /* 0x0000909c31007388 */ /* 0x000fe20000000800 */
[----:B-1----:R-:W-:-:S03]  /*2200*/  IMAD.WIDE R56, R57, 0x2, R52 ;  /* 0x0000000239387825 */ /* 0x002fc600078e0234 */
[----:B------:R-:W-:Y:S01]  /*2210*/  STS [R49+0x910], R62 ;  /* 0x0009103e31007388 */ /* 0x000fe20000000800 */
[----:B---3--:R-:W-:-:S03]  /*2220*/  IMAD.WIDE R58, R59, 0x2, R52 ;  /* 0x000000023b3a7825 */ /* 0x008fc600078e0234 */
        /* <DEDUP_REMOVED lines=11> */
[----:B------:R1:W-:Y:S01]  /*22e0*/  STS [R49+0x970], R86 ;  /* 0x0009705631007388 */ /* 0x0003e20000000800 */
[----:B------:R-:W-:Y:S01]  /*22f0*/  BAR.SYNC.DEFER_BLOCKING 0x0 ;  /* 0x0000000000007b1d */ /* 0x000fe20000010000 */
[----:B-1----:R-:W-:-:S05]  /*2300*/  LOP3.LUT R49, R3, 0x40, RZ, 0xfc, !PT ;  /* 0x0000004003317812 */ /* 0x002fca00078efcff */
[----:B------:R1:W-:Y:S01]  /*2310*/  @P3 STG.E.128 desc[UR22][R44.64], R36 ;  /* 0x000000242c003986 */ /* 0x0003e2000c101d16 */
[----:B------:R-:W-:-:S03]  /*2320*/  ISETP.LT.AND P3, PT, R17, R0, !P0 ;  /* 0x000000001100720c */ /* 0x000fc60004761270 */
[----:B------:R-:W-:Y:S01]  /*2330*/  @P2 STG.E.128 desc[UR22][R46.64], R40 ;  /* 0x000000282e002986 */ /* 0x000fe2000c101d16 */
[----:B------:R-:W-:-:S03]  /*2340*/  ISETP.LT.AND P2, PT, R19, R0, !P0 ;  /* 0x000000001300720c */ /* 0x000fc60004741270 */
[----:B------:R-:W2:Y:S04]  /*2350*/  LDS.128 R16, [R60] ;  /* 0x000000003c107984 */ /* 0x000ea80000000c00 */
[----:B------:R3:W-:Y:S01]  /*2360*/  @P1 STG.E.128 desc[UR22][R54.64], R20 ;  /* 0x0000001436001986 */ /* 0x0007e2000c101d16 */
[----:B------:R-:W-:-:S03]  /*2370*/  ISETP.LT.AND P1, PT, R49, R0, !P0 ;  /* 0x000000003100720c */ /* 0x000fc60004721270 */
[----:B----4-:R4:W-:Y:S01]  /*2380*/  @P6 STG.E.128 desc[UR22][R56.64], R24 ;  /* 0x0000001838006986 */ /* 0x0109e2000c101d16 */
[----:B-1----:R-:W-:-:S03]  /*2390*/  LOP3.LUT R37, R3, 0x48, RZ, 0xfc, !PT ;  /* 0x0000004803257812 */ /* 0x002fc600078efcff */
[----:B------:R-:W1:Y:S01]  /*23a0*/  LDS.128 R32, [R60+0x880] ;  /* 0x000880003c207984 */ /* 0x000e620000000c00 */
[----:B------:R-:W-:-:S03]  /*23b0*/  ISETP.LT.AND P6, PT, R37, R0, !P0 ;  /* 0x000000002500720c */ /* 0x000fc600047c1270 */
[----:B------:R-:W1:Y:S04]  /*23c0*/  LDS.128 R36, [R60+0x1100] ;  /* 0x001100003c247984 */ /* 0x000e680000000c00 */
[----:B------:R-:W1:Y:S01]  /*23d0*/  LDS.128 R40, [R60+0x1980] ;  /* 0x001980003c287984 */ /* 0x000e620000000c00 */
[----:B---3--:R-:W-:-:S03]  /*23e0*/  VIADD R55, R63, 0x24000 ;  /* 0x000240003f377836 */ /* 0x008fc60000000000 */
[----:B------:R-:W1:Y:S01]  /*23f0*/  LDS.128 R44, [R60+0x2200] ;  /* 0x002200003c2c7984 */ /* 0x000e620000000c00 */
[----:B----4-:R-:W-:-:S03]  /*2400*/  IMAD.WIDE R24, R65, 0x2, R52 ;  /* 0x0000000241187825 */ /* 0x010fc600078e0234 */
[----:B------:R-:W4:Y:S01]  /*2410*/  LDS.128 R48, [R60+0x2a80] ;  /* 0x002a80003c307984 */ /* 0x000f220000000c00 */
[----:B------:R-:W-:Y:S01]  /*2420*/  IMAD.WIDE R26, R55, 0x2, R52 ;  /* 0x00000002371a7825 */ /* 0x000fe200078e0234 */
[----:B------:R-:W-:Y:S02]  /*2430*/  LOP3.LUT R55, R3, 0x60, RZ, 0xfc, !PT ;  /* 0x0000006003377812 */ /* 0x000fe400078efcff */
[----:B------:R-:W1:Y:S01]  /*2440*/  LDS.128 R20, [R60+0x3300] ;  /* 0x003300003c147984 */ /* 0x000e620000000c00 */
[----:B------:R-:W-:-:S03]  /*2450*/  VIADD R57, R63, 0x36000 ;  /* 0x000360003f397836 */ /* 0x000fc60000000000 */
[----:B-----5:R3:W-:Y:S01]  /*2460*/  @P5 STG.E.128 desc[UR22][R58.64], R28 ;  /* 0x0000001c3a005986 */ /* 0x0207e2000c101d16 */
[----:B------:R-:W-:-:S03]  /*2470*/  ISETP.LT.AND P5, PT, R61, R0, !P0 ;  /* 0x000000003d00720c */ /* 0x000fc600047a1270 */
[----:B------:R5:W-:Y:S04]  /*2480*/  @P4 STG.E.128 desc[UR22][R24.64], R12 ;  /* 0x0000000c18004986 */ /* 0x000be8000c101d16 */
[----:B------:R2:W-:Y:S01]  /*2490*/  @P3 STG.E.128 desc[UR22][R26.64], R4 ;  /* 0x000000041a003986 */ /* 0x0005e2000c101d16 */
[----:B------:R-:W-:Y:S02]  /*24a0*/  ISETP.LT.AND P3, PT, R55, R0, !P0 ;  /* 0x000000003700720c */ /* 0x000fe40004761270 */
[C---:B------:R-:W-:Y:S02]  /*24b0*/  LOP3.LUT R55, R3.reuse, 0x68, RZ, 0xfc, !PT ;  /* 0x0000006803377812 */ /* 0x040fe400078efcff */
[----:B---3--:R-:W-:Y:S01]  /*24c0*/  LOP3.LUT R31, R3, 0x58, RZ, 0xfc, !PT ;  /* 0x00000058031f7812 */ /* 0x008fe200078efcff */
[----:B------:R-:W-:-:S03]  /*24d0*/  VIADD R29, R63, 0x2a000 ;  /* 0x0002a0003f1d7836 */ /* 0x000fc60000000000 */
[----:B------:R-:W-:Y:S01]  /*24e0*/  ISETP.LT.AND P4, PT, R31, R0, !P0 ;  /* 0x000000001f00720c */ /* 0x000fe20004781270 */
[----:B------:R-:W-:Y:S01]  /*24f0*/  VIADD R31, R63, 0x30000 ;  /* 0x000300003f1f7836 */ /* 0x000fe20000000000 */
[----:B-----5:R-:W-:Y:S01]  /*2500*/  LOP3.LUT R13, R3, 0x70, RZ, 0xfc, !PT ;  /* 0x00000070030d7812 */ /* 0x020fe200078efcff */
[----:B------:R-:W-:Y:S01]  /*2510*/  IMAD.WIDE R28, R29, 0x2, R52 ;  /* 0x000000021d1c7825 */ /* 0x000fe200078e0234 */
[----:B------:R-:W-:-:S03]  /*2520*/  LOP3.LUT R15, R3, 0x78, RZ, 0xfc, !PT ;  /* 0x00000078030f7812 */ /* 0x000fc600078efcff */
[--C-:B------:R-:W-:Y:S01]  /*2530*/  IMAD.WIDE R30, R31, 0x2, R52.reuse ;  /* 0x000000021f1e7825 */ /* 0x100fe200078e0234 */
[----:B------:R5:W-:Y:S01]  /*2540*/  @P2 STG.E.128 desc[UR22][R28.64], R8 ;  /* 0x000000081c002986 */ /* 0x000be2000c101d16 */
[-C--:B------:R-:W-:Y:S02]  /*2550*/  ISETP.LT.AND P2, PT, R55, R0.reuse, !P0 ;  /* 0x000000003700720c */ /* 0x080fe40004741270 */
[----:B--2---:R-:W-:Y:S01]  /*2560*/  VIADD R5, R63, 0x3c000 ;  /* 0x0003c0003f057836 */ /* 0x004fe20000000000 */
[----:B------:R3:W-:Y:S01]  /*2570*/  @P1 STG.E.128 desc[UR22][R30.64], R16 ;  /* 0x000000101e001986 */ /* 0x0007e2000c101d16 */
[-C--:B------:R-:W-:Y:S01]  /*2580*/  ISETP.LT.AND P1, PT, R13, R0.reuse, !P0 ;  /* 0x000000000d00720c */ /* 0x080fe20004721270 */
[----:B------:R-:W-:Y:S01]  /*2590*/  VIADD R7, R63, 0x42000 ;  /* 0x000420003f077836 */ /* 0x000fe20000000000 */
[----:B------:R-:W-:Y:S01]  /*25a0*/  ISETP.LT.AND P0, PT, R15, R0, !P0 ;  /* 0x000000000f00720c */ /* 0x000fe20004701270 */
[----:B------:R-:W-:-:S04]  /*25b0*/  IMAD.WIDE R2, R57, 0x2, R52 ;  /* 0x0000000239027825 */ /* 0x000fc800078e0234 */
[----:B------:R-:W-:Y:S01]  /*25c0*/  VIADD R13, R63, 0x54000 ;  /* 0x000540003f0d7836 */ /* 0x000fe20000000000 */
[----:B-1----:R3:W-:Y:S01]  /*25d0*/  @P6 STG.E.128 desc[UR22][R2.64], R32 ;  /* 0x0000002002006986 */ /* 0x0027e2000c101d16 */
[----:B------:R-:W-:-:S04]  /*25e0*/  IMAD.WIDE R4, R5, 0x2, R52 ;  /* 0x0000000205047825 */ /* 0x000fc800078e0234 */
[C---:B-----5:R-:W-:Y:S01]  /*25f0*/  VIADD R9, R63.reuse, 0x48000 ;  /* 0x000480003f097836 */ /* 0x060fe20000000000 */
[----:B------:R3:W-:Y:S01]  /*2600*/  @P5 STG.E.128 desc[UR22][R4.64], R36 ;  /* 0x0000002404005986 */ /* 0x0007e2000c101d16 */
[----:B------:R-:W-:Y:S02]  /*2610*/  VIADD R11, R63, 0x4e000 ;  /* 0x0004e0003f0b7836 */ /* 0x000fe40000000000 */
[----:B------:R-:W-:-:S04]  /*2620*/  IMAD.WIDE R6, R7, 0x2, R52 ;  /* 0x0000000207067825 */ /* 0x000fc800078e0234 */
[--C-:B------:R-:W-:Y:S01]  /*2630*/  IMAD.WIDE R8, R9, 0x2, R52.reuse ;  /* 0x0000000209087825 */ /* 0x100fe200078e0234 */
[----:B------:R3:W-:Y:S03]  /*2640*/  @P4 STG.E.128 desc[UR22][R6.64], R40 ;  /* 0x0000002806004986 */ /* 0x0007e6000c101d16 */
[--C-:B------:R-:W-:Y:S01]  /*2650*/  IMAD.WIDE R10, R11, 0x2, R52.reuse ;  /* 0x000000020b0a7825 */ /* 0x100fe200078e0234 */
[----:B------:R3:W-:Y:S03]  /*2660*/  @P3 STG.E.128 desc[UR22][R8.64], R44 ;  /* 0x0000002c08003986 */ /* 0x0007e6000c101d16 */
[----:B------:R-:W-:Y:S01]  /*2670*/  IMAD.WIDE R12, R13, 0x2, R52 ;  /* 0x000000020d0c7825 */ /* 0x000fe200078e0234 */
[----:B----4-:R3:W-:Y:S04]  /*2680*/  @P2 STG.E.128 desc[UR22][R10.64], R48 ;  /* 0x000000300a002986 */ /* 0x0107e8000c101d16 */
[----:B------:R3:W-:Y:S01]  /*2690*/  @P1 STG.E.128 desc[UR22][R12.64], R20 ;  /* 0x000000140c001986 */ /* 0x0007e2000c101d16 */
[----:B------:R-:W-:Y:S05]  /*26a0*/  @!P0 EXIT ;  /* 0x000000000000894d */ /* 0x000fea0003800000 */
[----:B---3--:R-:W1:Y:S01]  /*26b0*/  LDS.128 R4, [R60+0x3b80] ;  /* 0x003b80003c047984 */ /* 0x008e620000000c00 */
[----:B------:R-:W-:-:S04]  /*26c0*/  VIADD R63, R63, 0x5a000 ;  /* 0x0005a0003f3f7836 */ /* 0x000fc80000000000 */
[----:B------:R-:W-:-:S05]  /*26d0*/  IMAD.WIDE R52, R63, 0x2, R52 ;  /* 0x000000023f347825 */ /* 0x000fca00078e0234 */
[----:B-1----:R-:W-:Y:S01]  /*26e0*/  STG.E.128 desc[UR22][R52.64], R4 ;  /* 0x0000000434007986 */ /* 0x002fe2000c101d16 */
[----:B------:R-:W-:Y:S05]  /*26f0*/  EXIT ;  /* 0x000000000000794d */ /* 0x000fea0003800000 */
.L_x_1:
[----:B------:R-:W-:-:S00]  /*2700*/  BRA `(.L_x_1) ;  /* 0xfffffffc00fc7947 */ /* 0x000fc0000383ffff */
[----:B------:R-:W-:-:S00]  /*2710*/  NOP ;  /* 0x0000000000007918 */ /* 0x000fc00000000000 */
        /* <DEDUP_REMOVED lines=14> */
.L_x_2:


//--------------------- .nv.shared.triton_mm      --------------------------
	.section	.nv.shared.triton_mm,"aw",@nobits
	.sectionflags	@""
	.align	16
	.zero		1024


//--------------------- .nv.constant0.triton_mm   --------------------------
	.section	.nv.constant0.triton_mm,"a",@progbits
	.sectionflags	@""
	.align	4
.nv.constant0.triton_mm:
	.zero		556
